	.headerflags	@"EF_CUDA_TEXMODE_UNIFIED EF_CUDA_64BIT_ADDRESS EF_CUDA_ACCELERATORS EF_CUDA_SM90 EF_CUDA_VIRTUAL_SM(EF_CUDA_SM90)"
	.elftype	@"ET_EXEC"


//--------------------- .nv.info                  --------------------------
	.section	.nv.info,"",@"SHT_CUDA_INFO"
	.align	4


	//----- nvinfo : EIATTR_REGCOUNT
	.align		4
        /*0000*/ 	.byte	0x04, 0x2f
        /*0002*/ 	.short	(.L_1 - .L_0)
	.align		4
.L_0:
        /*0004*/ 	.word	index@(triton_red_fused__unsafe_index_convolution_native_group_norm_31)
        /*0008*/ 	.word	0x00000040


	//----- nvinfo : EIATTR_MIN_STACK_SIZE
	.align		4
.L_1:
        /*000c*/ 	.byte	0x04, 0x12
        /*000e*/ 	.short	(.L_3 - .L_2)
	.align		4
.L_2:
        /*0010*/ 	.word	index@(triton_red_fused__unsafe_index_convolution_native_group_norm_31)
        /*0014*/ 	.word	0x00000000


	//----- nvinfo : EIATTR_FRAME_SIZE
	.align		4
.L_3:
        /*0018*/ 	.byte	0x04, 0x11
        /*001a*/ 	.short	(.L_5 - .L_4)
	.align		4
.L_4:
        /*001c*/ 	.word	index@(triton_red_fused__unsafe_index_convolution_native_group_norm_31)
        /*0020*/ 	.word	0x00000000


	//----- nvinfo : EIATTR_MIN_STACK_SIZE
	.align		4
.L_5:
        /*0024*/ 	.byte	0x04, 0x12
        /*0026*/ 	.short	(.L_7 - .L_6)
	.align		4
.L_6:
        /*0028*/ 	.word	index@(triton_red_fused__unsafe_index_convolution_native_group_norm_31)
        /*002c*/ 	.word	0x00000000
.L_7:


//--------------------- .nv.info.triton_red_fused__unsafe_index_convolution_native_group_norm_31 --------------------------
	.section	.nv.info.triton_red_fused__unsafe_index_convolution_native_group_norm_31,"",@"SHT_CUDA_INFO"
	.sectionflags	@""
	.align	4


	//----- nvinfo : EIATTR_CUDA_API_VERSION
	.align		4
        /*0000*/ 	.byte	0x04, 0x37
        /*0002*/ 	.short	(.L_9 - .L_8)
.L_8:
        /*0004*/ 	.word	0x0000007c


	//----- nvinfo : EIATTR_KPARAM_INFO
	.align		4
.L_9:
        /*0008*/ 	.byte	0x04, 0x17
        /*000a*/ 	.short	(.L_11 - .L_10)
.L_10:
        /*000c*/ 	.word	0x00000000
        /*0010*/ 	.short	0x0008
        /*0012*/ 	.short	0x003c
        /*0014*/ 	.byte	0x00, 0xf0, 0x11, 0x00


	//----- nvinfo : EIATTR_KPARAM_INFO
	.align		4
.L_11:
        /*0018*/ 	.byte	0x04, 0x17
        /*001a*/ 	.short	(.L_13 - .L_12)
.L_12:
        /*001c*/ 	.word	0x00000000
        /*0020*/ 	.short	0x0007
        /*0022*/ 	.short	0x0038
        /*0024*/ 	.byte	0x00, 0xf0, 0x11, 0x00


	//----- nvinfo : EIATTR_KPARAM_INFO
	.align		4
.L_13:
        /*0028*/ 	.byte	0x04, 0x17
        /*002a*/ 	.short	(.L_15 - .L_14)
.L_14:
        /*002c*/ 	.word	0x00000000
        /*0030*/ 	.short	0x0006
        /*0032*/ 	.short	0x0030
        /*0034*/ 	.byte	0x00, 0xf4, 0x21, 0x00


	//----- nvinfo : EIATTR_KPARAM_INFO
	.align		4
.L_15:
        /*0038*/ 	.byte	0x04, 0x17
        /*003a*/ 	.short	(.L_17 - .L_16)
.L_16:
        /*003c*/ 	.word	0x00000000
        /*0040*/ 	.short	0x0005
        /*0042*/ 	.short	0x0028
        /*0044*/ 	.byte	0x00, 0xf4, 0x21, 0x00


	//----- nvinfo : EIATTR_KPARAM_INFO
	.align		4
.L_17:
        /*0048*/ 	.byte	0x04, 0x17
        /*004a*/ 	.short	(.L_19 - .L_18)
.L_18:
        /*004c*/ 	.word	0x00000000
        /*0050*/ 	.short	0x0004
        /*0052*/ 	.short	0x0020
        /*0054*/ 	.byte	0x00, 0xf4, 0x21, 0x00


	//----- nvinfo : EIATTR_KPARAM_INFO
	.align		4
.L_19:
        /*0058*/ 	.byte	0x04, 0x17
        /*005a*/ 	.short	(.L_21 - .L_20)
.L_20:
        /*005c*/ 	.word	0x00000000
        /*0060*/ 	.short	0x0003
        /*0062*/ 	.short	0x0018
        /*0064*/ 	.byte	0x00, 0xf4, 0x21, 0x00


	//----- nvinfo : EIATTR_KPARAM_INFO
	.align		4
.L_21:
        /*0068*/ 	.byte	0x04, 0x17
        /*006a*/ 	.short	(.L_23 - .L_22)
.L_22:
        /*006c*/ 	.word	0x00000000
        /*0070*/ 	.short	0x0002
        /*0072*/ 	.short	0x0010
        /*0074*/ 	.byte	0x00, 0xf4, 0x21, 0x00


	//----- nvinfo : EIATTR_KPARAM_INFO
	.align		4
.L_23:
        /*0078*/ 	.byte	0x04, 0x17
        /*007a*/ 	.short	(.L_25 - .L_24)
.L_24:
        /*007c*/ 	.word	0x00000000
        /*0080*/ 	.short	0x0001
        /*0082*/ 	.short	0x0008
        /*0084*/ 	.byte	0x00, 0xf4, 0x21, 0x00


	//----- nvinfo : EIATTR_KPARAM_INFO
	.align		4
.L_25:
        /*0088*/ 	.byte	0x04, 0x17
        /*008a*/ 	.short	(.L_27 - .L_26)
.L_26:
        /*008c*/ 	.word	0x00000000
        /*0090*/ 	.short	0x0000
        /*0092*/ 	.short	0x0000
        /*0094*/ 	.byte	0x00, 0xf4, 0x21, 0x00


	//----- nvinfo : EIATTR_SPARSE_MMA_MASK
	.align		4
.L_27:
        /*0098*/ 	.byte	0x03, 0x50
        /*009a*/ 	.short	0x0000


	//----- nvinfo : EIATTR_MAXREG_COUNT
	.align		4
        /*009c*/ 	.byte	0x03, 0x1b
        /*009e*/ 	.short	0x0080


	//----- nvinfo : EIATTR_COOP_GROUP_MASK_REGIDS
	.align		4
        /*00a0*/ 	.byte	0x04, 0x29
        /*00a2*/ 	.short	(.L_29 - .L_28)


	//   ....[0]....
.L_28:
        /*00a4*/ 	.word	0xffffffff


	//   ....[1]....
        /*00a8*/ 	.word	0xffffffff


	//   ....[2]....
        /*00ac*/ 	.word	0xffffffff


	//   ....[3]....
        /*00b0*/ 	.word	0xffffffff


	//   ....[4]....
        /*00b4*/ 	.word	0xffffffff


	//   ....[5]....
        /*00b8*/ 	.word	0xffffffff


	//   ....[6]....
        /*00bc*/ 	.word	0xffffffff


	//   ....[7]....
        /*00c0*/ 	.word	0xffffffff


	//   ....[8]....
        /*00c4*/ 	.word	0xffffffff


	//   ....[9]....
        /*00c8*/ 	.word	0xffffffff


	//   ....[10]....
        /*00cc*/ 	.word	0xffffffff


	//   ....[11]....
        /*00d0*/ 	.word	0xffffffff


	//   ....[12]....
        /*00d4*/ 	.word	0xffffffff


	//   ....[13]....
        /*00d8*/ 	.word	0xffffffff


	//   ....[14]....
        /*00dc*/ 	.word	0xffffffff


	//   ....[15]....
        /*00e0*/ 	.word	0xffffffff


	//   ....[16]....
        /*00e4*/ 	.word	0xffffffff


	//   ....[17]....
        /*00e8*/ 	.word	0xffffffff


	//   ....[18]....
        /*00ec*/ 	.word	0xffffffff


	//   ....[19]....
        /*00f0*/ 	.word	0xffffffff


	//   ....[20]....
        /*00f4*/ 	.word	0xffffffff


	//   ....[21]....
        /*00f8*/ 	.word	0xffffffff


	//----- nvinfo : EIATTR_COOP_GROUP_INSTR_OFFSETS
	.align		4
.L_29:
        /*00fc*/ 	.byte	0x04, 0x28
        /*00fe*/ 	.short	(.L_31 - .L_30)


	//   ....[0]....
.L_30:
        /*0100*/ 	.word	0x000038c0


	//   ....[1]....
        /*0104*/ 	.word	0x00003940


	//   ....[2]....
        /*0108*/ 	.word	0x00003a00


	//   ....[3]....
        /*010c*/ 	.word	0x00003a80


	//   ....[4]....
        /*0110*/ 	.word	0x00003b40


	//   ....[5]....
        /*0114*/ 	.word	0x00003c50


	//   ....[6]....
        /*0118*/ 	.word	0x00003c70


	//   ....[7]....
        /*011c*/ 	.word	0x00003db0


	//   ....[8]....
        /*0120*/ 	.word	0x00003e40


	//   ....[9]....
        /*0124*/ 	.word	0x00003e80


	//   ....[10]....
        /*0128*/ 	.word	0x00004020


	//   ....[11]....
        /*012c*/ 	.word	0x00004030


	//   ....[12]....
        /*0130*/ 	.word	0x00004080


	//   ....[13]....
        /*0134*/ 	.word	0x000040c0


	//   ....[14]....
        /*0138*/ 	.word	0x00004160


	//   ....[15]....
        /*013c*/ 	.word	0x000041e0


	//   ....[16]....
        /*0140*/ 	.word	0x00004220


	//   ....[17]....
        /*0144*/ 	.word	0x00004300


	//   ....[18]....
        /*0148*/ 	.word	0x00004330


	//   ....[19]....
        /*014c*/ 	.word	0x00004370


	//   ....[20]....
        /*0150*/ 	.word	0x00004450


	//   ....[21]....
        /*0154*/ 	.word	0x00004490


	//----- nvinfo : EIATTR_EXIT_INSTR_OFFSETS
	.align		4
.L_31:
        /*0158*/ 	.byte	0x04, 0x1c
        /*015a*/ 	.short	(.L_33 - .L_32)


	//   ....[0]....
.L_32:
        /*015c*/ 	.word	0x00004650


	//   ....[1]....
        /*0160*/ 	.word	0x000046a0


	//----- nvinfo : EIATTR_REQNTID
	.align		4
.L_33:
        /*0164*/ 	.byte	0x04, 0x10
        /*0166*/ 	.short	(.L_35 - .L_34)
.L_34:
        /*0168*/ 	.word	0x00000200
        /*016c*/ 	.word	0x00000001
        /*0170*/ 	.word	0x00000001


	//----- nvinfo : EIATTR_CBANK_PARAM_SIZE
	.align		4
.L_35:
        /*0174*/ 	.byte	0x03, 0x19
        /*0176*/ 	.short	0x0040


	//----- nvinfo : EIATTR_PARAM_CBANK
	.align		4
        /*0178*/ 	.byte	0x04, 0x0a
        /*017a*/ 	.short	(.L_37 - .L_36)
	.align		4
.L_36:
        /*017c*/ 	.word	index@(.nv.constant0.triton_red_fused__unsafe_index_convolution_native_group_norm_31)
        /*0180*/ 	.short	0x0210
        /*0182*/ 	.short	0x0040


	//----- nvinfo : EIATTR_SW_WAR
	.align		4
.L_37:
        /*0184*/ 	.byte	0x04, 0x36
        /*0186*/ 	.short	(.L_39 - .L_38)
.L_38:
        /*0188*/ 	.word	0x00000008
.L_39:


//--------------------- .nv.callgraph             --------------------------
	.section	.nv.callgraph,"",@"SHT_CUDA_CALLGRAPH"
	.align	4
	.sectionentsize	8
	.align		4
        /*0000*/ 	.word	0x00000000
	.align		4
        /*0004*/ 	.word	0xffffffff
	.align		4
        /*0008*/ 	.word	0x00000000
	.align		4
        /*000c*/ 	.word	0xfffffffe
	.align		4
        /*0010*/ 	.word	0x00000000
	.align		4
        /*0014*/ 	.word	0xfffffffd
	.align		4
        /*0018*/ 	.word	0x00000000
	.align		4
        /*001c*/ 	.word	0xfffffffc


//--------------------- .text.triton_red_fused__unsafe_index_convolution_native_group_norm_31 --------------------------
	.section	.text.triton_red_fused__unsafe_index_convolution_native_group_norm_31,"ax",@progbits
	.sectionflags	@"SHF_BARRIERS=1"
	.align	128
        .global         triton_red_fused__unsafe_index_convolution_native_group_norm_31
        .type           triton_red_fused__unsafe_index_convolution_native_group_norm_31,@function
        .size           triton_red_fused__unsafe_index_convolution_native_group_norm_31,(.L_x_1 - triton_red_fused__unsafe_index_convolution_native_group_norm_31)
        .other          triton_red_fused__unsafe_index_convolution_native_group_norm_31,@"STO_CUDA_ENTRY STV_DEFAULT"
triton_red_fused__unsafe_index_convolution_native_group_norm_31:
.text.triton_red_fused__unsafe_index_convolution_native_group_norm_31:
[----:B------:R-:W0:Y:S01]  /*0000*/  LDC R1, c[0x0][0x28] ;  /* 0x00000a00ff017b82 */ /* 0x000e220000000800 */
[----:B------:R-:W1:Y:S07]  /*0010*/  S2R R7, SR_TID.X ;  /* 0x0000000000077919 */ /* 0x000e6e0000002100 */
[----:B------:R-:W2:Y:S01]  /*0020*/  LDC.64 R38, c[0x0][0x210] ;  /* 0x00008400ff267b82 */ /* 0x000ea20000000a00 */
[----:B------:R-:W-:-:S07]  /*0030*/  ULDC.64 UR6, c[0x0][0x208] ;  /* 0x0000820000067ab9 */ /* 0x000fce0000000a00 */
[----:B------:R-:W3:Y:S01]  /*0040*/  LDC.64 R50, c[0x0][0x220] ;  /* 0x00008800ff327b82 */ /* 0x000ee20000000a00 */
[----:B------:R-:W-:Y:S02]  /*0050*/  IMAD.MOV.U32 R47, RZ, RZ, RZ ;  /* 0x000000ffff2f7224 */ /* 0x000fe400078e00ff */
[----:B------:R-:W-:-:S05]  /*0060*/  IMAD.MOV.U32 R48, RZ, RZ, RZ ;  /* 0x000000ffff307224 */ /* 0x000fca00078e00ff */
[----:B------:R-:W4:Y:S01]  /*0070*/  S2UR UR5, SR_CgaCtaId ;  /* 0x00000000000579c3 */ /* 0x000f220000008800 */
[----:B------:R-:W-:Y:S02]  /*0080*/  IMAD.MOV.U32 R41, RZ, RZ, RZ ;  /* 0x000000ffff297224 */ /* 0x000fe400078e00ff */
[----:B------:R-:W-:Y:S01]  /*0090*/  IMAD.MOV.U32 R32, RZ, RZ, RZ ;  /* 0x000000ffff207224 */ /* 0x000fe200078e00ff */
[----:B------:R-:W-:Y:S01]  /*00a0*/  UMOV UR4, 0x400 ;  /* 0x0000040000047882 */ /* 0x000fe20000000000 */
[----:B------:R-:W-:Y:S01]  /*00b0*/  ULDC.64 UR8, c[0x0][0x218] ;  /* 0x0000860000087ab9 */ /* 0x000fe20000000a00 */
[----:B-1----:R-:W-:-:S04]  /*00c0*/  SHF.R.U32.HI R25, RZ, 0x8, R7 ;  /* 0x00000008ff197819 */ /* 0x002fc80000011607 */
[----:B------:R-:W-:-:S05]  /*00d0*/  SGXT.U32 R25, R25, 0x1 ;  /* 0x000000011919781a */ /* 0x000fca0000000000 */
[----:B--2---:R-:W-:-:S06]  /*00e0*/  IMAD.WIDE.U32 R24, R25, 0x8, R38 ;  /* 0x0000000819187825 */ /* 0x004fcc00078e0026 */
[----:B------:R-:W2:Y:S01]  /*00f0*/  LDG.E.EL.64 R24, desc[UR6][R24.64] ;  /* 0x0000000618187981 */ /* 0x000ea2000c2e1b00 */
[----:B------:R-:W-:Y:S02]  /*0100*/  SHF.R.U32.HI R45, RZ, 0x4, R7 ;  /* 0x00000004ff2d7819 */ /* 0x000fe40000011607 */
[----:B------:R-:W-:Y:S02]  /*0110*/  LOP3.LUT R2, R7, 0x1ff, RZ, 0xc0, !PT ;  /* 0x000001ff07027812 */ /* 0x000fe400078ec0ff */
[----:B------:R-:W-:Y:S02]  /*0120*/  SGXT.U32 R45, R45, 0x4 ;  /* 0x000000042d2d781a */ /* 0x000fe40000000000 */
[C---:B------:R-:W-:Y:S02]  /*0130*/  LOP3.LUT R56, R2.reuse, 0x200, RZ, 0xfc, !PT ;  /* 0x0000020002387812 */ /* 0x040fe400078efcff */
[C---:B------:R-:W-:Y:S01]  /*0140*/  LOP3.LUT R49, R2.reuse, 0x400, RZ, 0xfc, !PT ;  /* 0x0000040002317812 */ /* 0x040fe200078efcff */
[----:B------:R-:W-:Y:S01]  /*0150*/  IMAD.WIDE.U32 R44, R45, 0x8, R38 ;  /* 0x000000082d2c7825 */ /* 0x000fe200078e0026 */
[----:B------:R-:W-:-:S02]  /*0160*/  LOP3.LUT R33, R2, 0x600, RZ, 0xfc, !PT ;  /* 0x0000060002217812 */ /* 0x000fc400078efcff */
[----:B------:R-:W-:Y:S02]  /*0170*/  SHF.R.U32.HI R8, RZ, 0x8, R56 ;  /* 0x00000008ff087819 */ /* 0x000fe40000011638 */
[----:B------:R-:W5:Y:S01]  /*0180*/  LDG.E.EL.64 R14, desc[UR6][R44.64] ;  /* 0x000000062c0e7981 */ /* 0x000f62000c2e1b00 */
[----:B------:R-:W-:Y:S02]  /*0190*/  SHF.R.U32.HI R4, RZ, 0x8, R49 ;  /* 0x00000008ff047819 */ /* 0x000fe40000011631 */
[----:B------:R-:W-:Y:S02]  /*01a0*/  SHF.R.U32.HI R0, RZ, 0x8, R33 ;  /* 0x00000008ff007819 */ /* 0x000fe40000011621 */
[----:B------:R-:W-:Y:S02]  /*01b0*/  LOP3.LUT R13, R8, 0xb, RZ, 0xc0, !PT ;  /* 0x0000000b080d7812 */ /* 0x000fe400078ec0ff */
[----:B------:R-:W-:Y:S02]  /*01c0*/  LOP3.LUT R11, R4, 0xd, RZ, 0xc0, !PT ;  /* 0x0000000d040b7812 */ /* 0x000fe400078ec0ff */
[----:B------:R-:W-:Y:S01]  /*01d0*/  LOP3.LUT R9, R0, 0xf, RZ, 0xc0, !PT ;  /* 0x0000000f00097812 */ /* 0x000fe200078ec0ff */
[----:B------:R-:W-:-:S04]  /*01e0*/  IMAD.WIDE.U32 R12, R13, 0x8, R38 ;  /* 0x000000080d0c7825 */ /* 0x000fc800078e0026 */
[--C-:B------:R-:W-:Y:S02]  /*01f0*/  IMAD.WIDE.U32 R10, R11, 0x8, R38.reuse ;  /* 0x000000080b0a7825 */ /* 0x100fe400078e0026 */
[----:B------:R-:W5:Y:S02]  /*0200*/  LDG.E.EL.64 R12, desc[UR6][R12.64] ;  /* 0x000000060c0c7981 */ /* 0x000f64000c2e1b00 */
[----:B------:R-:W-:Y:S02]  /*0210*/  IMAD.WIDE.U32 R8, R9, 0x8, R38 ;  /* 0x0000000809087825 */ /* 0x000fe400078e0026 */
[----:B------:R-:W5:Y:S04]  /*0220*/  LDG.E.EL.64 R10, desc[UR6][R10.64] ;  /* 0x000000060a0a7981 */ /* 0x000f68000c2e1b00 */
[----:B------:R-:W5:Y:S01]  /*0230*/  LDG.E.EL.64 R8, desc[UR6][R8.64] ;  /* 0x0000000608087981 */ /* 0x000f62000c2e1b00 */
[----:B------:R-:W-:-:S05]  /*0240*/  IMAD.SHL.U32 R4, R7, 0x4, RZ ;  /* 0x0000000407047824 */ /* 0x000fca00078e00ff */
[C---:B------:R-:W-:Y:S02]  /*0250*/  LOP3.LUT R43, R4.reuse, 0xc, RZ, 0xc0, !PT ;  /* 0x0000000c042b7812 */ /* 0x040fe400078ec0ff */
[----:B------:R-:W-:-:S03]  /*0260*/  LOP3.LUT R40, R4, 0x7fc, RZ, 0xc0, !PT ;  /* 0x000007fc04287812 */ /* 0x000fc600078ec0ff */
[----:B------:R-:W-:Y:S01]  /*0270*/  IMAD.WIDE.U32 R42, R43, 0x8, R38 ;  /* 0x000000082b2a7825 */ /* 0x000fe200078e0026 */
[----:B------:R-:W-:-:S04]  /*0280*/  LOP3.LUT R57, R40, 0x2, RZ, 0xfc, !PT ;  /* 0x0000000228397812 */ /* 0x000fc800078efcff */
[----:B------:R-:W5:Y:S01]  /*0290*/  LDG.E.EL.128 R16, desc[UR6][R42.64] ;  /* 0x000000062a107981 */ /* 0x000f62000c2e1d00 */
[----:B------:R-:W-:-:S05]  /*02a0*/  LOP3.LUT R35, R57, 0xe, RZ, 0xc0, !PT ;  /* 0x0000000e39237812 */ /* 0x000fca00078ec0ff */
[----:B------:R-:W-:-:S05]  /*02b0*/  IMAD.WIDE.U32 R34, R35, 0x8, R38 ;  /* 0x0000000823227825 */ /* 0x000fca00078e0026 */
[----:B------:R-:W5:Y:S01]  /*02c0*/  LDG.E.EL.128 R20, desc[UR6][R34.64] ;  /* 0x0000000622147981 */ /* 0x000f62000c2e1d00 */
[----:B------:R-:W1:Y:S02]  /*02d0*/  S2R R0, SR_CTAID.X ;  /* 0x0000000000007919 */ /* 0x000e640000002500 */
[----:B-1----:R-:W-:-:S04]  /*02e0*/  SHF.R.S32.HI R27, RZ, 0x1f, R0 ;  /* 0x0000001fff1b7819 */ /* 0x002fc80000011400 */
[----:B------:R-:W-:-:S04]  /*02f0*/  LEA.HI R27, R27, R0, RZ, 0x6 ;  /* 0x000000001b1b7211 */ /* 0x000fc800078f30ff */
[----:B------:R-:W-:Y:S02]  /*0300*/  LOP3.LUT R27, R27, 0x7fffffc0, RZ, 0xc0, !PT ;  /* 0x7fffffc01b1b7812 */ /* 0x000fe400078ec0ff */
[----:B------:R-:W-:-:S03]  /*0310*/  ISETP.GE.AND P0, PT, R0, 0x100, PT ;  /* 0x000001000000780c */ /* 0x000fc60003f06270 */
[----:B------:R-:W-:-:S04]  /*0320*/  IMAD.IADD R27, R0, 0x1, -R27 ;  /* 0x00000001001b7824 */ /* 0x000fc800078e0a1b */
[----:B------:R-:W-:Y:S01]  /*0330*/  IMAD.SHL.U32 R46, R27, 0x2, RZ ;  /* 0x000000021b2e7824 */ /* 0x000fe200078e00ff */
[----:B----4-:R-:W-:-:S06]  /*0340*/  UPRMT UR4, UR5, 0x654, UR4 ;  /* 0x0000065405047896 */ /* 0x010fcc0008000004 */
[----:B------:R-:W-:Y:S02]  /*0350*/  LEA R61, R2, UR4, 0x3 ;  /* 0x00000004023d7c11 */ /* 0x000fe4000f8e18ff */
[----:B------:R-:W-:Y:S02]  /*0360*/  LEA R59, R40, UR4, 0x3 ;  /* 0x00000004283b7c11 */ /* 0x000fe4000f8e18ff */
[--C-:B--2---:R-:W-:Y:S02]  /*0370*/  SHF.R.U32.HI R29, RZ, 0x1c, R25.reuse ;  /* 0x0000001cff1d7819 */ /* 0x104fe40000011619 */
[----:B------:R-:W-:Y:S02]  /*0380*/  SHF.R.U32.HI R26, RZ, 0x1c, R25 ;  /* 0x0000001cff1a7819 */ /* 0x000fe40000011619 */
[----:B------:R-:W-:Y:S02]  /*0390*/  LOP3.LUT R29, R29, 0x8, RZ, 0xc0, !PT ;  /* 0x000000081d1d7812 */ /* 0x000fe400078ec0ff */
[----:B------:R-:W-:-:S02]  /*03a0*/  LOP3.LUT R31, R26, 0x8, RZ, 0xc0, !PT ;  /* 0x000000081a1f7812 */ /* 0x000fc400078ec0ff */
[----:B------:R-:W-:-:S03]  /*03b0*/  IADD3 RZ, P1, R24, R29, RZ ;  /* 0x0000001d18ff7210 */ /* 0x000fc60007f3e0ff */
[----:B------:R-:W-:Y:S02]  /*03c0*/  IMAD.IADD R26, R24, 0x1, R31 ;  /* 0x00000001181a7824 */ /* 0x000fe400078e021f */
[----:B------:R-:W-:Y:S02]  /*03d0*/  IMAD.X R27, RZ, RZ, R25, P1 ;  /* 0x000000ffff1b7224 */ /* 0x000fe400008e0619 */
[----:B---3--:R-:W-:Y:S01]  /*03e0*/  IMAD.WIDE R24, R46, 0x4, R50 ;  /* 0x000000042e187825 */ /* 0x008fe200078e0232 */
[----:B-----5:R-:W-:-:S04]  /*03f0*/  SHF.R.U32.HI R29, RZ, 0x1c, R15 ;  /* 0x0000001cff1d7819 */ /* 0x020fc8000001160f */
[----:B------:R-:W2:Y:S04]  /*0400*/  @!P0 LDG.E.EL R47, desc[UR6][R24.64] ;  /* 0x00000006182f8981 */ /* 0x000ea8000c2e1900 */
[----:B------:R-:W3:Y:S04]  /*0410*/  @!P0 LDG.E.EL R48, desc[UR6][R24.64] ;  /* 0x0000000618308981 */ /* 0x000ee8000c2e1900 */
[----:B------:R-:W4:Y:S04]  /*0420*/  @!P0 LDG.E.EL R41, desc[UR6][R24.64] ;  /* 0x0000000618298981 */ /* 0x000f28000c2e1900 */
[----:B------:R1:W5:Y:S01]  /*0430*/  @!P0 LDG.E.EL R32, desc[UR6][R24.64] ;  /* 0x0000000618208981 */ /* 0x000362000c2e1900 */
[----:B------:R-:W-:-:S04]  /*0440*/  LOP3.LUT R29, R29, 0x8, RZ, 0xc0, !PT ;  /* 0x000000081d1d7812 */ /* 0x000fc800078ec0ff */
[----:B------:R-:W-:-:S05]  /*0450*/  IADD3 R14, P4, R14, R29, RZ ;  /* 0x0000001d0e0e7210 */ /* 0x000fca0007f9e0ff */
[----:B------:R-:W-:-:S05]  /*0460*/  IMAD.X R15, RZ, RZ, R15, P4 ;  /* 0x000000ffff0f7224 */ /* 0x000fca00020e060f */
[C---:B------:R-:W-:Y:S01]  /*0470*/  SHF.L.U64.HI R15, R14.reuse, 0x3, R15 ;  /* 0x000000030e0f7819 */ /* 0x040fe2000001020f */
[----:B------:R-:W-:Y:S01]  /*0480*/  IMAD.SHL.U32 R14, R14, 0x8, RZ ;  /* 0x000000080e0e7824 */ /* 0x000fe200078e00ff */
[----:B------:R-:W-:Y:S01]  /*0490*/  BAR.SYNC.DEFER_BLOCKING 0x0 ;  /* 0x0000000000007b1d */ /* 0x000fe20000010000 */
[----:B------:R-:W-:Y:S02]  /*04a0*/  SHF.R.U32.HI R53, RZ, 0x1c, R13 ;  /* 0x0000001cff357819 */ /* 0x000fe4000001160d */
[----:B------:R-:W-:Y:S02]  /*04b0*/  SHF.R.U32.HI R37, RZ, 0x1c, R11 ;  /* 0x0000001cff257819 */ /* 0x000fe4000001160b */
[----:B------:R-:W-:Y:S02]  /*04c0*/  SHF.R.U32.HI R31, RZ, 0x1c, R9 ;  /* 0x0000001cff1f7819 */ /* 0x000fe40000011609 */
[----:B------:R-:W-:Y:S02]  /*04d0*/  LOP3.LUT R53, R53, 0x8, RZ, 0xc0, !PT ;  /* 0x0000000835357812 */ /* 0x000fe400078ec0ff */
[----:B------:R-:W-:Y:S01]  /*04e0*/  LOP3.LUT R37, R37, 0x8, RZ, 0xc0, !PT ;  /* 0x0000000825257812 */ /* 0x000fe200078ec0ff */
[----:B------:R-:W-:Y:S04]  /*04f0*/  STS.64 [R61], R14 ;  /* 0x0000000e3d007388 */ /* 0x000fe80000000a00 */
[----:B------:R-:W-:Y:S04]  /*0500*/  STS.64 [R61+0x1000], R14 ;  /* 0x0010000e3d007388 */ /* 0x000fe80000000a00 */
[----:B------:R-:W-:Y:S04]  /*0510*/  STS.64 [R61+0x2000], R14 ;  /* 0x0020000e3d007388 */ /* 0x000fe80000000a00 */
[----:B------:R-:W-:Y:S01]  /*0520*/  STS.64 [R61+0x3000], R14 ;  /* 0x0030000e3d007388 */ /* 0x000fe20000000a00 */
[----:B------:R-:W-:Y:S01]  /*0530*/  LOP3.LUT R31, R31, 0x8, RZ, 0xc0, !PT ;  /* 0x000000081f1f7812 */ /* 0x000fe200078ec0ff */
[----:B------:R-:W-:Y:S01]  /*0540*/  BAR.SYNC.DEFER_BLOCKING 0x0 ;  /* 0x0000000000007b1d */ /* 0x000fe20000010000 */
[----:B------:R-:W-:-:S02]  /*0550*/  IADD3 R36, P1, R12, R53, RZ ;  /* 0x000000350c247210 */ /* 0x000fc40007f3e0ff */
[----:B------:R-:W-:Y:S02]  /*0560*/  IADD3 R12, P2, R10, R37, RZ ;  /* 0x000000250a0c7210 */ /* 0x000fe40007f5e0ff */
[----:B------:R-:W-:Y:S01]  /*0570*/  IADD3 R10, P3, R8, R31, RZ ;  /* 0x0000001f080a7210 */ /* 0x000fe20007f7e0ff */
[----:B------:R-:W-:-:S04]  /*0580*/  IMAD.SHL.U32 R8, R26, 0x40, RZ ;  /* 0x000000401a087824 */ /* 0x000fc800078e00ff */
[----:B------:R-:W-:Y:S01]  /*0590*/  IMAD.X R55, RZ, RZ, R9, P3 ;  /* 0x000000ffff377224 */ /* 0x000fe200018e0609 */
[----:B------:R-:W-:Y:S02]  /*05a0*/  SHF.L.U64.HI R9, R26, 0x6, R27 ;  /* 0x000000061a097819 */ /* 0x000fe4000001021b */
[----:B-1----:R-:W1:Y:S04]  /*05b0*/  LDS.128 R24, [R59] ;  /* 0x000000003b187984 */ /* 0x002e680000000c00 */
[----:B------:R-:W-:Y:S01]  /*05c0*/  LDS.128 R28, [R59+0x10] ;  /* 0x000010003b1c7984 */ /* 0x000fe20000000c00 */
[----:B------:R-:W-:Y:S01]  /*05d0*/  BAR.SYNC.DEFER_BLOCKING 0x0 ;  /* 0x0000000000007b1d */ /* 0x000fe20000010000 */
[----:B------:R-:W-:Y:S02]  /*05e0*/  IMAD.X R13, RZ, RZ, R13, P1 ;  /* 0x000000ffff0d7224 */ /* 0x000fe400008e060d */
[----:B------:R-:W-:Y:S01]  /*05f0*/  IMAD.X R11, RZ, RZ, R11, P2 ;  /* 0x000000ffff0b7224 */ /* 0x000fe200010e060b */
[----:B------:R-:W-:Y:S01]  /*0600*/  SHF.L.U64.HI R55, R10, 0x6, R55 ;  /* 0x000000060a377819 */ /* 0x000fe20000010237 */
[----:B------:R-:W-:Y:S01]  /*0610*/  IMAD.SHL.U32 R52, R12, 0x40, RZ ;  /* 0x000000400c347824 */ /* 0x000fe200078e00ff */
[C---:B------:R-:W-:Y:S01]  /*0620*/  SHF.L.U64.HI R37, R36.reuse, 0x6, R13 ;  /* 0x0000000624257819 */ /* 0x040fe2000001020d */
[----:B------:R-:W-:Y:S01]  /*0630*/  IMAD.SHL.U32 R36, R36, 0x40, RZ ;  /* 0x0000004024247824 */ /* 0x000fe200078e00ff */
[----:B------:R-:W-:Y:S01]  /*0640*/  SHF.L.U64.HI R53, R12, 0x6, R11 ;  /* 0x000000060c357819 */ /* 0x000fe2000001020b */
[----:B------:R-:W-:Y:S01]  /*0650*/  IMAD.SHL.U32 R54, R10, 0x40, RZ ;  /* 0x000000400a367824 */ /* 0x000fe200078e00ff */
[----:B------:R-:W-:Y:S04]  /*0660*/  STS.64 [R61], R8 ;  /* 0x000000083d007388 */ /* 0x000fe80000000a00 */
[----:B------:R-:W-:Y:S04]  /*0670*/  STS.64 [R61+0x1000], R36 ;  /* 0x001000243d007388 */ /* 0x000fe80000000a00 */
[----:B------:R1:W-:Y:S04]  /*0680*/  STS.64 [R61+0x2000], R52 ;  /* 0x002000343d007388 */ /* 0x0003e80000000a00 */
[----:B------:R1:W-:Y:S01]  /*0690*/  STS.64 [R61+0x3000], R54 ;  /* 0x003000363d007388 */ /* 0x0003e20000000a00 */
[----:B------:R-:W-:Y:S01]  /*06a0*/  BAR.SYNC.DEFER_BLOCKING 0x0 ;  /* 0x0000000000007b1d */ /* 0x000fe20000010000 */
[----:B01----:R-:W-:-:S02]  /*06b0*/  LEA R52, P1, R16, UR8, 0x2 ;  /* 0x0000000810347c11 */ /* 0x003fc4000f8210ff */
[--C-:B------:R-:W-:Y:S02]  /*06c0*/  SHF.R.U32.HI R60, RZ, 0x1a, R17.reuse ;  /* 0x0000001aff3c7819 */ /* 0x100fe40000011611 */
[----:B------:R-:W-:Y:S01]  /*06d0*/  LEA.HI.X R58, R16, UR9, R17, 0x2, P1 ;  /* 0x00000009103a7c11 */ /* 0x000fe200088f1411 */
[----:B------:R-:W0:Y:S04]  /*06e0*/  LDS.128 R8, [R59] ;  /* 0x000000003b087984 */ /* 0x000e280000000c00 */
[----:B------:R-:W1:Y:S01]  /*06f0*/  LDS.128 R12, [R59+0x10] ;  /* 0x000010003b0c7984 */ /* 0x000e620000000c00 */
[----:B------:R-:W-:Y:S01]  /*0700*/  BAR.SYNC.DEFER_BLOCKING 0x0 ;  /* 0x0000000000007b1d */ /* 0x000fe20000010000 */
[----:B------:R-:W-:Y:S02]  /*0710*/  LEA R16, P1, R18, UR8, 0x2 ;  /* 0x0000000812107c11 */ /* 0x000fe4000f8210ff */
[----:B------:R-:W-:-:S02]  /*0720*/  SHF.R.U32.HI R17, RZ, 0x1a, R19 ;  /* 0x0000001aff117819 */ /* 0x000fc40000011613 */
[----:B------:R-:W-:Y:S02]  /*0730*/  LOP3.LUT R37, R60, 0x20, RZ, 0xc0, !PT ;  /* 0x000000203c257812 */ /* 0x000fe400078ec0ff */
[----:B------:R-:W-:Y:S02]  /*0740*/  LEA.HI.X R36, R18, UR9, R19, 0x2, P1 ;  /* 0x0000000912247c11 */ /* 0x000fe400088f1413 */
[----:B------:R-:W-:Y:S02]  /*0750*/  LEA R18, P3, R20, UR8, 0x2 ;  /* 0x0000000814127c11 */ /* 0x000fe4000f8610ff */
[----:B------:R-:W-:Y:S02]  /*0760*/  LOP3.LUT R17, R17, 0x20, RZ, 0xc0, !PT ;  /* 0x0000002011117812 */ /* 0x000fe400078ec0ff */
[----:B------:R-:W-:Y:S02]  /*0770*/  IADD3 R19, P1, R37, R52, RZ ;  /* 0x0000003425137210 */ /* 0x000fe40007f3e0ff */
[----:B------:R-:W-:-:S02]  /*0780*/  SHF.R.U32.HI R37, RZ, 0x1a, R21 ;  /* 0x0000001aff257819 */ /* 0x000fc40000011615 */
[----:B------:R-:W-:Y:S02]  /*0790*/  LEA.HI.X R20, R20, UR9, R21, 0x2, P3 ;  /* 0x0000000914147c11 */ /* 0x000fe400098f1415 */
[----:B------:R-:W-:Y:S02]  /*07a0*/  SHF.R.U32.HI R21, RZ, 0x1a, R23 ;  /* 0x0000001aff157819 */ /* 0x000fe40000011617 */
[----:B------:R-:W-:Y:S02]  /*07b0*/  IADD3 R17, P2, R17, R16, RZ ;  /* 0x0000001011117210 */ /* 0x000fe40007f5e0ff */
[----:B------:R-:W-:Y:S02]  /*07c0*/  LEA R16, P4, R22, UR8, 0x2 ;  /* 0x0000000816107c11 */ /* 0x000fe4000f8810ff */
[----:B------:R-:W-:Y:S02]  /*07d0*/  LOP3.LUT R21, R21, 0x20, RZ, 0xc0, !PT ;  /* 0x0000002015157812 */ /* 0x000fe400078ec0ff */
[----:B------:R-:W-:-:S02]  /*07e0*/  LOP3.LUT R37, R37, 0x20, RZ, 0xc0, !PT ;  /* 0x0000002025257812 */ /* 0x000fc400078ec0ff */
[----:B------:R-:W-:Y:S01]  /*07f0*/  LEA.HI.X R22, R22, UR9, R23, 0x2, P4 ;  /* 0x0000000916167c11 */ /* 0x000fe2000a0f1417 */
[----:B------:R-:W-:Y:S01]  /*0800*/  IMAD.X R23, RZ, RZ, R36, P2 ;  /* 0x000000ffff177224 */ /* 0x000fe200010e0624 */
[----:B------:R-:W-:Y:S01]  /*0810*/  LEA R17, P2, R26, R17, 0x2 ;  /* 0x000000111a117211 */ /* 0x000fe200078410ff */
[----:B------:R-:W-:Y:S01]  /*0820*/  IMAD.X R55, RZ, RZ, R58, P1 ;  /* 0x000000ffff377224 */ /* 0x000fe200008e063a */
[----:B------:R-:W-:Y:S01]  /*0830*/  IADD3 R21, P4, R21, R16, RZ ;  /* 0x0000001015157210 */ /* 0x000fe20007f9e0ff */
[----:B------:R-:W-:Y:S01]  /*0840*/  IMAD.SHL.U32 R16, R0, 0x400, RZ ;  /* 0x0000040000107824 */ /* 0x000fe200078e00ff */
[----:B------:R-:W-:Y:S02]  /*0850*/  LEA R19, P1, R24, R19, 0x2 ;  /* 0x0000001318137211 */ /* 0x000fe400078210ff */
[----:B------:R-:W-:Y:S02]  /*0860*/  IADD3 R37, P3, R37, R18, RZ ;  /* 0x0000001225257210 */ /* 0x000fe40007f7e0ff */
[----:B------:R-:W-:Y:S01]  /*0870*/  LEA.HI.X R27, R26, R23, R27, 0x2, P2 ;  /* 0x000000171a1b7211 */ /* 0x000fe200010f141b */
[----:B------:R-:W-:Y:S01]  /*0880*/  IMAD.X R23, RZ, RZ, R22, P4 ;  /* 0x000000ffff177224 */ /* 0x000fe200020e0616 */
[----:B------:R-:W-:Y:S01]  /*0890*/  LEA.HI.X R55, R24, R55, R25, 0x2, P1 ;  /* 0x0000003718377211 */ /* 0x000fe200008f1419 */
[----:B------:R-:W-:Y:S01]  /*08a0*/  IMAD.X R53, RZ, RZ, R20, P3 ;  /* 0x000000ffff357224 */ /* 0x000fe200018e0614 */
[----:B0-----:R-:W-:-:S02]  /*08b0*/  LEA R22, P1, R8, R19, 0x2 ;  /* 0x0000001308167211 */ /* 0x001fc400078210ff */
[----:B------:R-:W-:Y:S02]  /*08c0*/  LEA R21, P3, R30, R21, 0x2 ;  /* 0x000000151e157211 */ /* 0x000fe400078610ff */
[----:B------:R-:W-:Y:S02]  /*08d0*/  SHF.R.S32.HI R19, RZ, 0x1f, R16 ;  /* 0x0000001fff137819 */ /* 0x000fe40000011410 */
[----:B------:R-:W-:Y:S01]  /*08e0*/  LEA R25, P2, R28, R37, 0x2 ;  /* 0x000000251c197211 */ /* 0x000fe200078410ff */
[----:B------:R-:W-:Y:S01]  /*08f0*/  IMAD.SHL.U32 R37, R16, 0x4, RZ ;  /* 0x0000000410257824 */ /* 0x000fe200078e00ff */
[----:B------:R-:W-:Y:S02]  /*0900*/  LEA.HI.X R9, R8, R55, R9, 0x2, P1 ;  /* 0x0000003708097211 */ /* 0x000fe400008f1409 */
[----:B------:R-:W-:Y:S02]  /*0910*/  LEA.HI.X R31, R30, R23, R31, 0x2, P3 ;  /* 0x000000171e1f7211 */ /* 0x000fe400018f141f */
[----:B------:R-:W-:-:S02]  /*0920*/  SHF.L.U64.HI R36, R16, 0x2, R19 ;  /* 0x0000000210247819 */ /* 0x000fc40000010213 */
[----:B------:R-:W-:Y:S02]  /*0930*/  LEA R20, P1, R10, R17, 0x2 ;  /* 0x000000110a147211 */ /* 0x000fe400078210ff */
[----:B------:R-:W-:Y:S02]  /*0940*/  LEA.HI.X R29, R28, R53, R29, 0x2, P2 ;  /* 0x000000351c1d7211 */ /* 0x000fe400010f141d */
[----:B-1----:R-:W-:Y:S02]  /*0950*/  LEA R18, P3, R12, R25, 0x2 ;  /* 0x000000190c127211 */ /* 0x002fe400078610ff */
[----:B------:R-:W-:Y:S02]  /*0960*/  LEA R16, P4, R14, R21, 0x2 ;  /* 0x000000150e107211 */ /* 0x000fe400078810ff */
[----:B------:R-:W-:Y:S02]  /*0970*/  LEA.HI.X R27, R10, R27, R11, 0x2, P1 ;  /* 0x0000001b0a1b7211 */ /* 0x000fe400008f140b */
[----:B------:R-:W-:-:S02]  /*0980*/  IADD3 R8, P1, P2, R37, R22, RZ ;  /* 0x0000001625087210 */ /* 0x000fc40007a3e0ff */
[----:B------:R-:W-:Y:S02]  /*0990*/  LEA.HI.X R13, R12, R29, R13, 0x2, P3 ;  /* 0x0000001d0c0d7211 */ /* 0x000fe400018f140d */
[----:B------:R-:W-:Y:S02]  /*09a0*/  LEA.HI.X R15, R14, R31, R15, 0x2, P4 ;  /* 0x0000001f0e0f7211 */ /* 0x000fe400020f140f */
[C---:B------:R-:W-:Y:S02]  /*09b0*/  IADD3 R10, P3, P4, R37.reuse, R20, RZ ;  /* 0x00000014250a7210 */ /* 0x040fe40007c7e0ff */
[C---:B------:R-:W-:Y:S02]  /*09c0*/  IADD3.X R9, R36.reuse, R9, RZ, P1, P2 ;  /* 0x0000000924097210 */ /* 0x040fe40000fe44ff */
[----:B------:R-:W-:Y:S02]  /*09d0*/  IADD3 R12, P1, P2, R37, R18, RZ ;  /* 0x00000012250c7210 */ /* 0x000fe40007a3e0ff */
[----:B------:R-:W-:-:S02]  /*09e0*/  IADD3.X R11, R36, R27, RZ, P3, P4 ;  /* 0x0000001b240b7210 */ /* 0x000fc40001fe84ff */
[----:B------:R-:W-:Y:S01]  /*09f0*/  IADD3 R14, P3, P4, R37, R16, RZ ;  /* 0x00000010250e7210 */ /* 0x000fe20007c7e0ff */
[----:B------:R-:W-:Y:S01]  /*0a00*/  IMAD R31, R40, 0x8, R59 ;  /* 0x00000008281f7824 */ /* 0x000fe200078e023b */
[----:B------:R-:W-:Y:S02]  /*0a10*/  LEA R52, R57, UR4, 0x4 ;  /* 0x0000000439347c11 */ /* 0x000fe4000f8e20ff */
[C---:B------:R-:W-:Y:S02]  /*0a20*/  IADD3.X R13, R36.reuse, R13, RZ, P1, P2 ;  /* 0x0000000d240d7210 */ /* 0x040fe40000fe44ff */
[----:B------:R-:W-:Y:S01]  /*0a30*/  IADD3.X R15, R36, R15, RZ, P3, P4 ;  /* 0x0000000f240f7210 */ /* 0x000fe20001fe84ff */
[----:B------:R-:W-:Y:S04]  /*0a40*/  STS.64 [R31], R8 ;  /* 0x000000081f007388 */ /* 0x000fe80000000a00 */
[----:B------:R-:W-:Y:S04]  /*0a50*/  STS.64 [R31+0x10], R10 ;  /* 0x0000100a1f007388 */ /* 0x000fe80000000a00 */
[----:B------:R0:W-:Y:S04]  /*0a60*/  STS.64 [R52], R12 ;  /* 0x0000000c34007388 */ /* 0x0001e80000000a00 */
[----:B------:R1:W-:Y:S01]  /*0a70*/  STS.64 [R31+0x30], R14 ;  /* 0x0000300e1f007388 */ /* 0x0003e20000000a00 */
[----:B------:R-:W-:-:S02]  /*0a80*/  LEA R17, R2, UR4, 0x3 ;  /* 0x0000000402117c11 */ /* 0x000fc4000f8e18ff */
[----:B------:R-:W-:Y:S02]  /*0a90*/  LEA R16, R56, UR4, 0x4 ;  /* 0x0000000438107c11 */ /* 0x000fe4000f8e20ff */
[----:B------:R-:W-:Y:S01]  /*0aa0*/  LEA R18, R33, UR4, 0x4 ;  /* 0x0000000421127c11 */ /* 0x000fe2000f8e20ff */
[----:B------:R-:W-:Y:S01]  /*0ab0*/  BAR.SYNC.DEFER_BLOCKING 0x0 ;  /* 0x0000000000007b1d */ /* 0x000fe20000010000 */
[----:B------:R-:W-:Y:S01]  /*0ac0*/  IMAD R29, R2, 0x8, R17 ;  /* 0x00000008021d7824 */ /* 0x000fe200078e0211 */
[----:B------:R-:W-:-:S04]  /*0ad0*/  LEA R49, R49, UR4, 0x4 ;  /* 0x0000000431317c11 */ /* 0x000fc8000f8e20ff */
[----:B------:R-:W1:Y:S04]  /*0ae0*/  LDS.64 R16, [R16] ;  /* 0x0000000010107984 */ /* 0x000e680000000a00 */
[----:B------:R-:W1:Y:S04]  /*0af0*/  LDS.64 R8, [R29] ;  /* 0x000000001d087984 */ /* 0x000e680000000a00 */
[----:B------:R-:W1:Y:S04]  /*0b00*/  LDS.64 R10, [R49] ;  /* 0x00000000310a7984 */ /* 0x000e680000000a00 */
[----:B------:R-:W1:Y:S01]  /*0b10*/  LDS.64 R18, [R18] ;  /* 0x0000000012127984 */ /* 0x000e620000000a00 */
[----:B0-----:R-:W-:Y:S01]  /*0b20*/  CS2R R12, SRZ ;  /* 0x00000000000c7805 */ /* 0x001fe2000001ff00 */
[----:B------:R-:W-:-:S02]  /*0b30*/  IMAD.MOV.U32 R20, RZ, RZ, RZ ;  /* 0x000000ffff147224 */ /* 0x000fc400078e00ff */
[----:B-1----:R-:W-:-:S03]  /*0b40*/  IMAD.MOV.U32 R14, RZ, RZ, RZ ;  /* 0x000000ffff0e7224 */ /* 0x002fc600078e00ff */
[----:B------:R-:W5:Y:S04]  /*0b50*/  @!P0 LDG.E.EL R13, desc[UR6][R16.64] ;  /* 0x00000006100d8981 */ /* 0x000f68000c2e1900 */
[----:B------:R-:W5:Y:S04]  /*0b60*/  @!P0 LDG.E.EL R12, desc[UR6][R8.64] ;  /* 0x00000006080c8981 */ /* 0x000f68000c2e1900 */
[----:B------:R-:W5:Y:S04]  /*0b70*/  @!P0 LDG.E.EL R20, desc[UR6][R10.64] ;  /* 0x000000060a148981 */ /* 0x000f68000c2e1900 */
[----:B------:R-:W5:Y:S01]  /*0b80*/  @!P0 LDG.E.EL R14, desc[UR6][R18.64] ;  /* 0x00000006120e8981 */ /* 0x000f62000c2e1900 */
[----:B---3--:R-:W-:-:S02]  /*0b90*/  SEL R48, R48, RZ, !P0 ;  /* 0x000000ff30307207 */ /* 0x008fc40004000000 */
[----:B--2---:R-:W-:Y:S02]  /*0ba0*/  SEL R47, R47, RZ, !P0 ;  /* 0x000000ff2f2f7207 */ /* 0x004fe40004000000 */
[----:B----4-:R-:W-:Y:S02]  /*0bb0*/  SEL R41, R41, RZ, !P0 ;  /* 0x000000ff29297207 */ /* 0x010fe40004000000 */
[----:B-----5:R-:W-:Y:S01]  /*0bc0*/  SEL R33, R32, RZ, !P0 ;  /* 0x000000ff20217207 */ /* 0x020fe20004000000 */
[----:B------:R-:W-:Y:S02]  /*0bd0*/  IMAD R29, R2, -0xc, R29 ;  /* 0xfffffff4021d7824 */ /* 0x000fe400078e021d */
[----:B------:R-:W-:Y:S01]  /*0be0*/  IMAD R30, R40, -0xc, R31 ;  /* 0xfffffff4281e7824 */ /* 0x000fe200078e021f */
[----:B------:R-:W-:Y:S01]  /*0bf0*/  BAR.SYNC.DEFER_BLOCKING 0x0 ;  /* 0x0000000000007b1d */ /* 0x000fe20000010000 */
[----:B------:R-:W-:-:S04]  /*0c00*/  SHF.R.U32.HI R28, RZ, 0x8, R7 ;  /* 0x00000008ff1c7819 */ /* 0x000fc80000011607 */
[----:B------:R-:W-:Y:S02]  /*0c10*/  SGXT.U32 R28, R28, 0x1 ;  /* 0x000000011c1c781a */ /* 0x000fe40000000000 */
[----:B------:R-:W-:Y:S02]  /*0c20*/  SEL R13, R13, RZ, !P0 ;  /* 0x000000ff0d0d7207 */ /* 0x000fe40004000000 */
[----:B------:R-:W-:-:S03]  /*0c30*/  SEL R12, R12, RZ, !P0 ;  /* 0x000000ff0c0c7207 */ /* 0x000fc60004000000 */
[----:B------:R-:W-:Y:S01]  /*0c40*/  FADD R32, R48, R13 ;  /* 0x0000000d30207221 */ /* 0x000fe20000000000 */
[----:B------:R-:W-:Y:S02]  /*0c50*/  SEL R20, R20, RZ, !P0 ;  /* 0x000000ff14147207 */ /* 0x000fe40004000000 */
[----:B------:R-:W-:Y:S01]  /*0c60*/  SEL R14, R14, RZ, !P0 ;  /* 0x000000ff0e0e7207 */ /* 0x000fe20004000000 */
[----:B------:R-:W-:Y:S02]  /*0c70*/  FADD R48, R47, R12 ;  /* 0x0000000c2f307221 */ /* 0x000fe40000000000 */
[----:B------:R-:W-:Y:S01]  /*0c80*/  FADD R47, R41, R20 ;  /* 0x00000014292f7221 */ /* 0x000fe20000000000 */
[----:B------:R-:W-:Y:S01]  /*0c90*/  STS [R29+0x800], R32 ;  /* 0x000800201d007388 */ /* 0x000fe20000000800 */
[----:B------:R-:W0:Y:S01]  /*0ca0*/  LDC.64 R12, c[0x0][0x228] ;  /* 0x00008a00ff0c7b82 */ /* 0x000e220000000a00 */
[----:B------:R-:W-:Y:S02]  /*0cb0*/  FADD R33, R14, R33 ;  /* 0x000000210e217221 */ /* 0x000fe40000000000 */
[----:B------:R-:W-:Y:S04]  /*0cc0*/  STS [R29], R48 ;  /* 0x000000301d007388 */ /* 0x000fe80000000800 */
[----:B------:R-:W-:Y:S04]  /*0cd0*/  STS [R29+0x1000], R47 ;  /* 0x0010002f1d007388 */ /* 0x000fe80000000800 */
[----:B------:R-:W-:Y:S01]  /*0ce0*/  STS [R29+0x1800], R33 ;  /* 0x001800211d007388 */ /* 0x000fe20000000800 */
[----:B------:R-:W-:Y:S01]  /*0cf0*/  BAR.SYNC.DEFER_BLOCKING 0x0 ;  /* 0x0000000000007b1d */ /* 0x000fe20000010000 */
[----:B------:R-:W-:-:S02]  /*0d00*/  IMAD R41, R0, 0x2000, R40 ;  /* 0x0000200000297824 */ /* 0x000fc400078e0228 */
[----:B------:R-:W-:-:S03]  /*0d10*/  VIADD R14, R28, 0x8 ;  /* 0x000000081c0e7836 */ /* 0x000fc60000000000 */
[----:B------:R-:W1:Y:S01]  /*0d20*/  LDS.128 R8, [R30] ;  /* 0x000000001e087984 */ /* 0x000e620000000c00 */
[----:B0-----:R-:W-:Y:S01]  /*0d30*/  IMAD.WIDE R40, R41, 0x4, R12 ;  /* 0x0000000429287825 */ /* 0x001fe200078e020c */
[----:B------:R-:W-:Y:S02]  /*0d40*/  LOP3.LUT R12, R2, 0x400, RZ, 0xfc, !PT ;  /* 0x00000400020c7812 */ /* 0x000fe400078efcff */
[----:B------:R-:W-:Y:S02]  /*0d50*/  LOP3.LUT R19, R14, 0x9, RZ, 0xc0, !PT ;  /* 0x000000090e137812 */ /* 0x000fe400078ec0ff */
[C---:B------:R-:W-:Y:S02]  /*0d60*/  LOP3.LUT R14, R2.reuse, 0x600, RZ, 0xfc, !PT ;  /* 0x00000600020e7812 */ /* 0x040fe400078efcff */
[----:B------:R-:W-:Y:S02]  /*0d70*/  LOP3.LUT R13, R2, 0x200, RZ, 0xfc, !PT ;  /* 0x00000200020d7812 */ /* 0x000fe400078efcff */
[----:B------:R-:W-:-:S02]  /*0d80*/  SHF.R.U32.HI R12, RZ, 0x8, R12 ;  /* 0x00000008ff0c7819 */ /* 0x000fc4000001160c */
[----:B------:R-:W-:Y:S02]  /*0d90*/  SHF.R.U32.HI R17, RZ, 0x8, R14 ;  /* 0x00000008ff117819 */ /* 0x000fe4000001160e */
[----:B------:R-:W-:Y:S01]  /*0da0*/  SHF.R.U32.HI R16, RZ, 0x8, R13 ;  /* 0x00000008ff107819 */ /* 0x000fe2000001160d */
[----:B------:R-:W-:Y:S02]  /*0db0*/  VIADD R13, R12, 0x8 ;  /* 0x000000080c0d7836 */ /* 0x000fe40000000000 */
[----:B------:R-:W-:Y:S02]  /*0dc0*/  VIADD R12, R17, 0x8 ;  /* 0x00000008110c7836 */ /* 0x000fe40000000000 */
[----:B------:R-:W-:Y:S01]  /*0dd0*/  IMAD.WIDE.U32 R18, R19, 0x8, R38 ;  /* 0x0000000813127825 */ /* 0x000fe200078e0026 */
[----:B------:R-:W-:-:S05]  /*0de0*/  LOP3.LUT R13, R13, 0xd, RZ, 0xc0, !PT ;  /* 0x0000000d0d0d7812 */ /* 0x000fca00078ec0ff */
[----:B------:R-:W-:Y:S01]  /*0df0*/  IMAD.WIDE.U32 R60, R13, 0x8, R38 ;  /* 0x000000080d3c7825 */ /* 0x000fe200078e0026 */
[----:B-1----:R0:W-:Y:S04]  /*0e00*/  @!P0 STG.E.128 desc[UR6][R40.64], R8 ;  /* 0x0000000828008986 */ /* 0x0021e8000c101d06 */
[----:B------:R-:W2:Y:S04]  /*0e10*/  LDG.E.EL.64 R14, desc[UR6][R44.64] ;  /* 0x000000062c0e7981 */ /* 0x000ea8000c2e1b00 */
[----:B------:R-:W3:Y:S04]  /*0e20*/  LDG.E.EL.64 R18, desc[UR6][R18.64] ;  /* 0x0000000612127981 */ /* 0x000ee8000c2e1b00 */
[----:B------:R-:W4:Y:S01]  /*0e30*/  LDG.E.EL.64 R60, desc[UR6][R60.64] ;  /* 0x000000063c3c7981 */ /* 0x000f22000c2e1b00 */
[----:B------:R-:W-:-:S03]  /*0e40*/  VIADD R16, R16, 0x8 ;  /* 0x0000000810107836 */ /* 0x000fc60000000000 */
[----:B------:R-:W5:Y:S01]  /*0e50*/  LDG.E.EL.128 R20, desc[UR6][R42.64] ;  /* 0x000000062a147981 */ /* 0x000f62000c2e1d00 */
[----:B0-----:R-:W-:-:S05]  /*0e60*/  LOP3.LUT R9, R12, 0xf, RZ, 0xc0, !PT ;  /* 0x0000000f0c097812 */ /* 0x001fca00078ec0ff */
[--C-:B------:R-:W-:Y:S01]  /*0e70*/  IMAD.WIDE.U32 R12, R9, 0x8, R38.reuse ;  /* 0x00000008090c7825 */ /* 0x100fe200078e0026 */
[----:B------:R-:W-:Y:S01]  /*0e80*/  LOP3.LUT R27, R16, 0xb, RZ, 0xc0, !PT ;  /* 0x0000000b101b7812 */ /* 0x000fe200078ec0ff */
[----:B------:R-:W5:Y:S04]  /*0e90*/  LDG.E.EL.128 R8, desc[UR6][R34.64] ;  /* 0x0000000622087981 */ /* 0x000f68000c2e1d00 */
[----:B------:R-:W5:Y:S01]  /*0ea0*/  LDG.E.EL.64 R12, desc[UR6][R12.64] ;  /* 0x000000060c0c7981 */ /* 0x000f62000c2e1b00 */
[----:B------:R-:W-:-:S06]  /*0eb0*/  IMAD.WIDE.U32 R26, R27, 0x8, R38 ;  /* 0x000000081b1a7825 */ /* 0x000fcc00078e0026 */
[----:B------:R-:W5:Y:S01]  /*0ec0*/  LDG.E.EL.64 R26, desc[UR6][R26.64] ;  /* 0x000000061a1a7981 */ /* 0x000f62000c2e1b00 */
[----:B------:R-:W-:Y:S01]  /*0ed0*/  IMAD.WIDE R24, R46, 0x4, R50 ;  /* 0x000000042e187825 */ /* 0x000fe200078e0232 */
[----:B------:R-:W-:-:S03]  /*0ee0*/  CS2R R54, SRZ ;  /* 0x0000000000367805 */ /* 0x000fc6000001ff00 */
[----:B------:R-:W-:Y:S02]  /*0ef0*/  IMAD.MOV.U32 R53, RZ, RZ, RZ ;  /* 0x000000ffff357224 */ /* 0x000fe400078e00ff */
[----:B------:R-:W-:Y:S01]  /*0f00*/  IMAD.MOV.U32 R46, RZ, RZ, RZ ;  /* 0x000000ffff2e7224 */ /* 0x000fe200078e00ff */
[----:B------:R-:W5:Y:S04]  /*0f10*/  @!P0 LDG.E.EL R55, desc[UR6][R24.64] ;  /* 0x0000000618378981 */ /* 0x000f68000c2e1900 */
[----:B------:R-:W5:Y:S04]  /*0f20*/  @!P0 LDG.E.EL R53, desc[UR6][R24.64] ;  /* 0x0000000618358981 */ /* 0x000f68000c2e1900 */
[----:B------:R-:W5:Y:S04]  /*0f30*/  @!P0 LDG.E.EL R46, desc[UR6][R24.64] ;  /* 0x00000006182e8981 */ /* 0x000f68000c2e1900 */
[----:B------:R0:W5:Y:S01]  /*0f40*/  @!P0 LDG.E.EL R54, desc[UR6][R24.64] ;  /* 0x0000000618368981 */ /* 0x000162000c2e1900 */
[----:B------:R-:W-:Y:S01]  /*0f50*/  BAR.SYNC.DEFER_BLOCKING 0x0 ;  /* 0x0000000000007b1d */ /* 0x000fe20000010000 */
[----:B--2---:R-:W-:-:S02]  /*0f60*/  SHF.R.U32.HI R17, RZ, 0x1c, R15 ;  /* 0x0000001cff117819 */ /* 0x004fc4000001160f */
[----:B---3--:R-:W-:Y:S02]  /*0f70*/  SHF.R.U32.HI R49, RZ, 0x1c, R19 ;  /* 0x0000001cff317819 */ /* 0x008fe40000011613 */
[----:B------:R-:W-:Y:S02]  /*0f80*/  LOP3.LUT R17, R17, 0x8, RZ, 0xc0, !PT ;  /* 0x0000000811117812 */ /* 0x000fe400078ec0ff */
[----:B------:R-:W-:Y:S02]  /*0f90*/  LOP3.LUT R49, R49, 0x8, RZ, 0xc0, !PT ;  /* 0x0000000831317812 */ /* 0x000fe400078ec0ff */
[----:B------:R-:W-:Y:S02]  /*0fa0*/  IADD3 R16, P2, R14, R17, RZ ;  /* 0x000000110e107210 */ /* 0x000fe40007f5e0ff */
[----:B------:R-:W-:Y:S02]  /*0fb0*/  IADD3 R14, P1, R18, R49, RZ ;  /* 0x00000031120e7210 */ /* 0x000fe40007f3e0ff */
[----:B----4-:R-:W-:Y:S01]  /*0fc0*/  SHF.R.U32.HI R49, RZ, 0x1c, R61 ;  /* 0x0000001cff317819 */ /* 0x010fe2000001163d */
[----:B------:R-:W-:-:S03]  /*0fd0*/  IMAD.X R15, RZ, RZ, R15, P2 ;  /* 0x000000ffff0f7224 */ /* 0x000fc600010e060f */
[----:B------:R-:W-:Y:S02]  /*0fe0*/  LOP3.LUT R49, R49, 0x8, RZ, 0xc0, !PT ;  /* 0x0000000831317812 */ /* 0x000fe400078ec0ff */
[----:B-----5:R-:W-:-:S04]  /*0ff0*/  SHF.R.U32.HI R17, RZ, 0x1c, R13 ;  /* 0x0000001cff117819 */ /* 0x020fc8000001160d */
[----:B------:R-:W-:Y:S02]  /*1000*/  LOP3.LUT R17, R17, 0x8, RZ, 0xc0, !PT ;  /* 0x0000000811117812 */ /* 0x000fe400078ec0ff */
[----:B0-----:R-:W-:Y:S02]  /*1010*/  IADD3 R24, P2, R60, R49, RZ ;  /* 0x000000313c187210 */ /* 0x001fe40007f5e0ff */
[----:B------:R-:W-:Y:S01]  /*1020*/  IADD3 R58, P3, R12, R17, RZ ;  /* 0x000000110c3a7210 */ /* 0x000fe20007f7e0ff */
[----:B------:R-:W-:Y:S02]  /*1030*/  IMAD.SHL.U32 R12, R16, 0x8, RZ ;  /* 0x00000008100c7824 */ /* 0x000fe400078e00ff */
[----:B------:R-:W-:Y:S01]  /*1040*/  IMAD.X R60, RZ, RZ, R61, P2 ;  /* 0x000000ffff3c7224 */ /* 0x000fe200010e063d */
[----:B------:R-:W-:Y:S01]  /*1050*/  LEA R61, R2, UR4, 0x3 ;  /* 0x00000004023d7c11 */ /* 0x000fe2000f8e18ff */
[----:B------:R-:W-:Y:S01]  /*1060*/  IMAD.X R59, RZ, RZ, R13, P3 ;  /* 0x000000ffff3b7224 */ /* 0x000fe200018e060d */
[----:B------:R-:W-:-:S05]  /*1070*/  SHF.L.U64.HI R13, R16, 0x3, R15 ;  /* 0x00000003100d7819 */ /* 0x000fca000001020f */
[----:B------:R-:W-:Y:S04]  /*1080*/  STS.64 [R61], R12 ;  /* 0x0000000c3d007388 */ /* 0x000fe80000000a00 */
[----:B------:R-:W-:Y:S04]  /*1090*/  STS.64 [R61+0x1000], R12 ;  /* 0x0010000c3d007388 */ /* 0x000fe80000000a00 */
[----:B------:R-:W-:Y:S04]  /*10a0*/  STS.64 [R61+0x2000], R12 ;  /* 0x0020000c3d007388 */ /* 0x000fe80000000a00 */
[----:B------:R-:W-:Y:S01]  /*10b0*/  STS.64 [R61+0x3000], R12 ;  /* 0x0030000c3d007388 */ /* 0x000fe20000000a00 */
[----:B------:R-:W-:Y:S01]  /*10c0*/  LOP3.LUT R49, R4, 0x7fc, RZ, 0xc0, !PT ;  /* 0x000007fc04317812 */ /* 0x000fe200078ec0ff */
[----:B------:R-:W-:Y:S01]  /*10d0*/  IMAD.X R19, RZ, RZ, R19, P1 ;  /* 0x000000ffff137224 */ /* 0x000fe200008e0613 */
[----:B------:R-:W-:-:S02]  /*10e0*/  SHF.R.U32.HI R18, RZ, 0x1c, R27 ;  /* 0x0000001cff127819 */ /* 0x000fc4000001161b */
[----:B------:R-:W-:Y:S01]  /*10f0*/  LEA R49, R49, UR4, 0x3 ;  /* 0x0000000431317c11 */ /* 0x000fe2000f8e18ff */
[----:B------:R-:W-:Y:S01]  /*1100*/  IMAD.SHL.U32 R56, R14, 0x40, RZ ;  /* 0x000000400e387824 */ /* 0x000fe200078e00ff */
[----:B------:R-:W-:Y:S02]  /*1110*/  LOP3.LUT R25, R18, 0x8, RZ, 0xc0, !PT ;  /* 0x0000000812197812 */ /* 0x000fe400078ec0ff */
[----:B------:R-:W-:Y:S01]  /*1120*/  SHF.L.U64.HI R57, R14, 0x6, R19 ;  /* 0x000000060e397819 */ /* 0x000fe20000010213 */
[----:B------:R-:W-:Y:S01]  /*1130*/  BAR.SYNC.DEFER_BLOCKING 0x0 ;  /* 0x0000000000007b1d */ /* 0x000fe20000010000 */
[----:B------:R-:W-:-:S05]  /*1140*/  IADD3 R25, P1, R26, R25, RZ ;  /* 0x000000191a197210 */ /* 0x000fca0007f3e0ff */
[----:B------:R-:W-:Y:S01]  /*1150*/  IMAD.X R26, RZ, RZ, R27, P1 ;  /* 0x000000ffff1a7224 */ /* 0x000fe200008e061b */
[----:B------:R-:W0:Y:S04]  /*1160*/  LDS.128 R12, [R49] ;  /* 0x00000000310c7984 */ /* 0x000e280000000c00 */
[----:B------:R-:W1:Y:S01]  /*1170*/  LDS.128 R16, [R49+0x10] ;  /* 0x0000100031107984 */ /* 0x000e620000000c00 */
[----:B------:R-:W-:Y:S01]  /*1180*/  BAR.SYNC.DEFER_BLOCKING 0x0 ;  /* 0x0000000000007b1d */ /* 0x000fe20000010000 */
[C---:B------:R-:W-:Y:S01]  /*1190*/  SHF.L.U64.HI R27, R25.reuse, 0x6, R26 ;  /* 0x00000006191b7819 */ /* 0x040fe2000001021a */
[----:B------:R-:W-:Y:S01]  /*11a0*/  IMAD.SHL.U32 R26, R25, 0x40, RZ ;  /* 0x00000040191a7824 */ /* 0x000fe200078e00ff */
[C---:B------:R-:W-:Y:S01]  /*11b0*/  SHF.L.U64.HI R25, R24.reuse, 0x6, R60 ;  /* 0x0000000618197819 */ /* 0x040fe2000001023c */
[----:B------:R-:W-:Y:S01]  /*11c0*/  IMAD.SHL.U32 R24, R24, 0x40, RZ ;  /* 0x0000004018187824 */ /* 0x000fe200078e00ff */
[----:B------:R-:W-:Y:S01]  /*11d0*/  SHF.R.U32.HI R60, RZ, 0x1a, R21 ;  /* 0x0000001aff3c7819 */ /* 0x000fe20000011615 */
[----:B------:R2:W-:Y:S04]  /*11e0*/  STS.64 [R61], R56 ;  /* 0x000000383d007388 */ /* 0x0005e80000000a00 */
[----:B------:R-:W-:Y:S01]  /*11f0*/  STS.64 [R61+0x1000], R26 ;  /* 0x0010001a3d007388 */ /* 0x000fe20000000a00 */
[C---:B--2---:R-:W-:Y:S01]  /*1200*/  SHF.L.U64.HI R57, R58.reuse, 0x6, R59 ;  /* 0x000000063a397819 */ /* 0x044fe2000001023b */
[----:B------:R-:W-:-:S02]  /*1210*/  IMAD.SHL.U32 R56, R58, 0x40, RZ ;  /* 0x000000403a387824 */ /* 0x000fc400078e00ff */
[----:B------:R2:W-:Y:S04]  /*1220*/  STS.64 [R61+0x2000], R24 ;  /* 0x002000183d007388 */ /* 0x0005e80000000a00 */
[----:B------:R3:W-:Y:S01]  /*1230*/  STS.64 [R61+0x3000], R56 ;  /* 0x003000383d007388 */ /* 0x0007e20000000a00 */
[----:B------:R-:W-:Y:S01]  /*1240*/  LOP3.LUT R60, R60, 0x20, RZ, 0xc0, !PT ;  /* 0x000000203c3c7812 */ /* 0x000fe200078ec0ff */
[----:B------:R-:W-:Y:S01]  /*1250*/  BAR.SYNC.DEFER_BLOCKING 0x0 ;  /* 0x0000000000007b1d */ /* 0x000fe20000010000 */
[----:B--2---:R-:W-:-:S04]  /*1260*/  LEA R25, P1, R20, UR8, 0x2 ;  /* 0x0000000814197c11 */ /* 0x004fc8000f8210ff */
[----:B------:R-:W-:Y:S02]  /*1270*/  LEA.HI.X R20, R20, UR9, R21, 0x2, P1 ;  /* 0x0000000914147c11 */ /* 0x000fe400088f1415 */
[----:B------:R-:W-:Y:S02]  /*1280*/  IADD3 R21, P1, R60, R25, RZ ;  /* 0x000000193c157210 */ /* 0x000fe40007f3e0ff */
[--C-:B------:R-:W-:Y:S02]  /*1290*/  SHF.R.U32.HI R60, RZ, 0x1a, R23.reuse ;  /* 0x0000001aff3c7819 */ /* 0x100fe40000011617 */
[----:B------:R-:W-:Y:S02]  /*12a0*/  LEA R59, P2, R22, UR8, 0x2 ;  /* 0x00000008163b7c11 */ /* 0x000fe4000f8410ff */
[----:B------:R-:W-:Y:S01]  /*12b0*/  LOP3.LUT R60, R60, 0x20, RZ, 0xc0, !PT ;  /* 0x000000203c3c7812 */ /* 0x000fe200078ec0ff */
[----:B------:R-:W-:Y:S01]  /*12c0*/  IMAD.X R25, RZ, RZ, R20, P1 ;  /* 0x000000ffff197224 */ /* 0x000fe200008e0614 */
[----:B------:R-:W-:-:S02]  /*12d0*/  LEA.HI.X R24, R22, UR9, R23, 0x2, P2 ;  /* 0x0000000916187c11 */ /* 0x000fc400090f1417 */
[----:B------:R-:W-:Y:S02]  /*12e0*/  IADD3 R59, P2, R60, R59, RZ ;  /* 0x0000003b3c3b7210 */ /* 0x000fe40007f5e0ff */
[C---:B0-----:R-:W-:Y:S02]  /*12f0*/  LEA R58, P1, R12.reuse, R21, 0x2 ;  /* 0x000000150c3a7211 */ /* 0x041fe400078210ff */
[----:B------:R-:W0:Y:S02]  /*1300*/  LDS.128 R20, [R49] ;  /* 0x0000000031147984 */ /* 0x000e240000000c00 */
[----:B------:R-:W-:Y:S01]  /*1310*/  LEA.HI.X R13, R12, R25, R13, 0x2, P1 ;  /* 0x000000190c0d7211 */ /* 0x000fe200008f140d */
[----:B------:R-:W-:Y:S02]  /*1320*/  IMAD.X R12, RZ, RZ, R24, P2 ;  /* 0x000000ffff0c7224 */ /* 0x000fe400010e0618 */
[----:B------:R1:W2:Y:S01]  /*1330*/  LDS.128 R24, [R49+0x10] ;  /* 0x0000100031187984 */ /* 0x0002a20000000c00 */
[----:B------:R-:W-:Y:S01]  /*1340*/  BAR.SYNC.DEFER_BLOCKING 0x0 ;  /* 0x0000000000007b1d */ /* 0x000fe20000010000 */
[----:B------:R-:W-:-:S04]  /*1350*/  LEA R59, P1, R14, R59, 0x2 ;  /* 0x0000003b0e3b7211 */ /* 0x000fc800078210ff */
[----:B------:R-:W-:Y:S02]  /*1360*/  LEA.HI.X R15, R14, R12, R15, 0x2, P1 ;  /* 0x0000000c0e0f7211 */ /* 0x000fe400008f140f */
[----:B------:R-:W-:-:S04]  /*1370*/  SHF.R.U32.HI R12, RZ, 0x1a, R9 ;  /* 0x0000001aff0c7819 */ /* 0x000fc80000011609 */
[----:B---3--:R-:W-:Y:S02]  /*1380*/  LOP3.LUT R57, R12, 0x20, RZ, 0xc0, !PT ;  /* 0x000000200c397812 */ /* 0x008fe400078ec0ff */
[----:B------:R-:W-:-:S04]  /*1390*/  LEA R12, P1, R8, UR8, 0x2 ;  /* 0x00000008080c7c11 */ /* 0x000fc8000f8210ff */
[----:B------:R-:W-:Y:S02]  /*13a0*/  LEA.HI.X R61, R8, UR9, R9, 0x2, P1 ;  /* 0x00000009083d7c11 */ /* 0x000fe400088f1409 */
[----:B------:R-:W-:Y:S02]  /*13b0*/  SHF.R.U32.HI R9, RZ, 0x1a, R11 ;  /* 0x0000001aff097819 */ /* 0x000fe4000001160b */
[----:B------:R-:W-:Y:S02]  /*13c0*/  IADD3 R57, P1, R57, R12, RZ ;  /* 0x0000000c39397210 */ /* 0x000fe40007f3e0ff */
[----:B------:R-:W-:Y:S02]  /*13d0*/  LOP3.LUT R9, R9, 0x20, RZ, 0xc0, !PT ;  /* 0x0000002009097812 */ /* 0x000fe400078ec0ff */
[----:B------:R-:W-:Y:S01]  /*13e0*/  LEA R8, P2, R10, UR8, 0x2 ;  /* 0x000000080a087c11 */ /* 0x000fe2000f8410ff */
[----:B------:R-:W-:-:S03]  /*13f0*/  IMAD.X R61, RZ, RZ, R61, P1 ;  /* 0x000000ffff3d7224 */ /* 0x000fc600008e063d */
[----:B------:R-:W-:Y:S02]  /*1400*/  LEA.HI.X R11, R10, UR9, R11, 0x2, P2 ;  /* 0x000000090a0b7c11 */ /* 0x000fe400090f140b */
[----:B------:R-:W-:Y:S02]  /*1410*/  IADD3 R9, P3, R9, R8, RZ ;  /* 0x0000000809097210 */ /* 0x000fe40007f7e0ff */
[----:B-1----:R-:W-:Y:S02]  /*1420*/  LEA R49, P2, R16, R57, 0x2 ;  /* 0x0000003910317211 */ /* 0x002fe400078410ff */
[----:B0-----:R-:W-:Y:S01]  /*1430*/  LEA R58, P1, R20, R58, 0x2 ;  /* 0x0000003a143a7211 */ /* 0x001fe200078210ff */
[----:B------:R-:W-:Y:S01]  /*1440*/  IMAD.X R11, RZ, RZ, R11, P3 ;  /* 0x000000ffff0b7224 */ /* 0x000fe200018e060b */
[----:B------:R-:W-:Y:S02]  /*1450*/  LEA R9, P3, R18, R9, 0x2 ;  /* 0x0000000912097211 */ /* 0x000fe400078610ff */
[----:B------:R-:W-:-:S02]  /*1460*/  LEA.HI.X R17, R16, R61, R17, 0x2, P2 ;  /* 0x0000003d10117211 */ /* 0x000fc400010f1411 */
[----:B------:R-:W-:Y:S02]  /*1470*/  LEA.HI.X R13, R20, R13, R21, 0x2, P1 ;  /* 0x0000000d140d7211 */ /* 0x000fe400008f1415 */
[----:B------:R-:W-:Y:S02]  /*1480*/  LEA R12, P2, R22, R59, 0x2 ;  /* 0x0000003b160c7211 */ /* 0x000fe400078410ff */
[----:B--2---:R-:W-:Y:S02]  /*1490*/  LEA R10, P1, R24, R49, 0x2 ;  /* 0x00000031180a7211 */ /* 0x004fe400078210ff */
[----:B------:R-:W-:Y:S02]  /*14a0*/  LEA.HI.X R19, R18, R11, R19, 0x2, P3 ;  /* 0x0000000b12137211 */ /* 0x000fe400018f1413 */
[----:B------:R-:W-:Y:S02]  /*14b0*/  LEA.HI.X R15, R22, R15, R23, 0x2, P2 ;  /* 0x0000000f160f7211 */ /* 0x000fe400010f1417 */
[----:B------:R-:W-:-:S02]  /*14c0*/  IADD3 R8, P3, P4, R37, R58, RZ ;  /* 0x0000003a25087210 */ /* 0x000fc40007c7e0ff */
[----:B------:R-:W-:Y:S02]  /*14d0*/  LEA.HI.X R25, R24, R17, R25, 0x2, P1 ;  /* 0x0000001118197211 */ /* 0x000fe400008f1419 */
[C---:B------:R-:W-:Y:S02]  /*14e0*/  IADD3 R12, P1, P2, R37.reuse, R12, RZ ;  /* 0x0000000c250c7210 */ /* 0x040fe40007a3e0ff */
[----:B------:R-:W-:Y:S02]  /*14f0*/  LEA R14, P5, R26, R9, 0x2 ;  /* 0x000000091a0e7211 */ /* 0x000fe400078a10ff */
[C---:B------:R-:W-:Y:S02]  /*1500*/  IADD3.X R9, R36.reuse, R13, RZ, P3, P4 ;  /* 0x0000000d24097210 */ /* 0x040fe40001fe84ff */
[----:B------:R-:W-:Y:S02]  /*1510*/  IADD3 R10, P3, P4, R37, R10, RZ ;  /* 0x0000000a250a7210 */ /* 0x000fe40007c7e0ff */
[----:B------:R-:W-:-:S02]  /*1520*/  IADD3.X R13, R36, R15, RZ, P1, P2 ;  /* 0x0000000f240d7210 */ /* 0x000fc40000fe44ff */
[----:B------:R-:W-:Y:S02]  /*1530*/  LEA.HI.X R27, R26, R19, R27, 0x2, P5 ;  /* 0x000000131a1b7211 */ /* 0x000fe400028f141b */
[----:B------:R-:W-:Y:S02]  /*1540*/  IADD3 R14, P1, P2, R37, R14, RZ ;  /* 0x0000000e250e7210 */ /* 0x000fe40007a3e0ff */
[C---:B------:R-:W-:Y:S02]  /*1550*/  IADD3.X R11, R36.reuse, R25, RZ, P3, P4 ;  /* 0x00000019240b7210 */ /* 0x040fe40001fe84ff */
[----:B------:R-:W-:Y:S01]  /*1560*/  IADD3.X R15, R36, R27, RZ, P1, P2 ;  /* 0x0000001b240f7210 */ /* 0x000fe20000fe44ff */
[----:B------:R0:W-:Y:S04]  /*1570*/  STS.64 [R31], R8 ;  /* 0x000000081f007388 */ /* 0x0001e80000000a00 */
[----:B------:R1:W-:Y:S04]  /*1580*/  STS.64 [R31+0x10], R12 ;  /* 0x0000100c1f007388 */ /* 0x0003e80000000a00 */
[----:B------:R-:W-:Y:S04]  /*1590*/  STS.64 [R52], R10 ;  /* 0x0000000a34007388 */ /* 0x000fe80000000a00 */
[----:B------:R2:W-:Y:S01]  /*15a0*/  STS.64 [R31+0x30], R14 ;  /* 0x0000300e1f007388 */ /* 0x0005e20000000a00 */
[----:B------:R-:W-:-:S02]  /*15b0*/  LEA R49, R2, UR4, 0x3 ;  /* 0x0000000402317c11 */ /* 0x000fc4000f8e18ff */
[C---:B------:R-:W-:Y:S02]  /*15c0*/  LOP3.LUT R20, R2.reuse, 0x200, RZ, 0xfc, !PT ;  /* 0x0000020002147812 */ /* 0x040fe400078efcff */
[C---:B------:R-:W-:Y:S02]  /*15d0*/  LOP3.LUT R19, R2.reuse, 0x600, RZ, 0xfc, !PT ;  /* 0x0000060002137812 */ /* 0x040fe400078efcff */
[C---:B------:R-:W-:Y:S01]  /*15e0*/  LOP3.LUT R18, R2.reuse, 0x400, RZ, 0xfc, !PT ;  /* 0x0000040002127812 */ /* 0x040fe200078efcff */
[----:B------:R-:W-:Y:S01]  /*15f0*/  IMAD R16, R2, 0x8, R49 ;  /* 0x0000000802107824 */ /* 0x000fe200078e0231 */
[----:B------:R-:W-:Y:S01]  /*1600*/  BAR.SYNC.DEFER_BLOCKING 0x0 ;  /* 0x0000000000007b1d */ /* 0x000fe20000010000 */
[----:B0-----:R-:W-:Y:S02]  /*1610*/  LEA R8, R20, UR4, 0x4 ;  /* 0x0000000414087c11 */ /* 0x001fe4000f8e20ff */
[----:B-1----:R-:W-:Y:S02]  /*1620*/  LEA R12, R19, UR4, 0x4 ;  /* 0x00000004130c7c11 */ /* 0x002fe4000f8e20ff */
[----:B------:R-:W-:Y:S01]  /*1630*/  LEA R22, R18, UR4, 0x4 ;  /* 0x0000000412167c11 */ /* 0x000fe2000f8e20ff */
[----:B------:R-:W0:Y:S04]  /*1640*/  LDS.64 R16, [R16] ;  /* 0x0000000010107984 */ /* 0x000e280000000a00 */
[----:B------:R-:W1:Y:S04]  /*1650*/  LDS.64 R8, [R8] ;  /* 0x0000000008087984 */ /* 0x000e680000000a00 */
[----:B------:R-:W3:Y:S04]  /*1660*/  LDS.64 R10, [R22] ;  /* 0x00000000160a7984 */ /* 0x000ee80000000a00 */
[----:B------:R-:W4:Y:S01]  /*1670*/  LDS.64 R12, [R12] ;  /* 0x000000000c0c7984 */ /* 0x000f220000000a00 */
[----:B--2---:R-:W-:Y:S01]  /*1680*/  CS2R R14, SRZ ;  /* 0x00000000000e7805 */ /* 0x004fe2000001ff00 */
[----:B------:R-:W-:-:S02]  /*1690*/  IMAD.MOV.U32 R21, RZ, RZ, RZ ;  /* 0x000000ffff157224 */ /* 0x000fc400078e00ff */
[----:B------:R-:W-:-:S03]  /*16a0*/  IMAD.MOV.U32 R52, RZ, RZ, RZ ;  /* 0x000000ffff347224 */ /* 0x000fc600078e00ff */
[----:B0-----:R-:W2:Y:S04]  /*16b0*/  @!P0 LDG.E.EL R14, desc[UR6][R16.64] ;  /* 0x00000006100e8981 */ /* 0x001ea8000c2e1900 */
[----:B-1----:R-:W5:Y:S04]  /*16c0*/  @!P0 LDG.E.EL R15, desc[UR6][R8.64] ;  /* 0x00000006080f8981 */ /* 0x002f68000c2e1900 */
[----:B---3--:R-:W3:Y:S04]  /*16d0*/  @!P0 LDG.E.EL R21, desc[UR6][R10.64] ;  /* 0x000000060a158981 */ /* 0x008ee8000c2e1900 */
[----:B----4-:R0:W4:Y:S01]  /*16e0*/  @!P0 LDG.E.EL R52, desc[UR6][R12.64] ;  /* 0x000000060c348981 */ /* 0x010122000c2e1900 */
[----:B------:R-:W-:-:S02]  /*16f0*/  SEL R53, R53, RZ, !P0 ;  /* 0x000000ff35357207 */ /* 0x000fc40004000000 */
[----:B------:R-:W-:Y:S02]  /*1700*/  SEL R26, R55, RZ, !P0 ;  /* 0x000000ff371a7207 */ /* 0x000fe40004000000 */
[----:B------:R-:W-:Y:S02]  /*1710*/  SEL R27, R46, RZ, !P0 ;  /* 0x000000ff2e1b7207 */ /* 0x000fe40004000000 */
[----:B------:R-:W-:Y:S01]  /*1720*/  SEL R23, R54, RZ, !P0 ;  /* 0x000000ff36177207 */ /* 0x000fe20004000000 */
[----:B------:R-:W-:-:S05]  /*1730*/  VIADD R28, R28, 0x10 ;  /* 0x000000101c1c7836 */ /* 0x000fca0000000000 */
[----:B------:R-:W-:-:S05]  /*1740*/  LOP3.LUT R25, R28, 0x9, RZ, 0xc0, !PT ;  /* 0x000000091c197812 */ /* 0x000fca00078ec0ff */
[----:B------:R-:W-:Y:S01]  /*1750*/  IMAD.WIDE.U32 R24, R25, 0x8, R38 ;  /* 0x0000000819187825 */ /* 0x000fe200078e0026 */
[----:B0-----:R-:W-:-:S05]  /*1760*/  SHF.R.U32.HI R12, RZ, 0x8, R20 ;  /* 0x00000008ff0c7819 */ /* 0x001fca0000011614 */
[----:B------:R-:W-:-:S05]  /*1770*/  VIADD R12, R12, 0x10 ;  /* 0x000000100c0c7836 */ /* 0x000fca0000000000 */
[----:B------:R-:W-:-:S05]  /*1780*/  LOP3.LUT R13, R12, 0xb, RZ, 0xc0, !PT ;  /* 0x0000000b0c0d7812 */ /* 0x000fca00078ec0ff */
[----:B------:R-:W-:Y:S01]  /*1790*/  IMAD.WIDE.U32 R12, R13, 0x8, R38 ;  /* 0x000000080d0c7825 */ /* 0x000fe200078e0026 */
[----:B------:R-:W-:Y:S02]  /*17a0*/  SHF.R.U32.HI R17, RZ, 0x8, R18 ;  /* 0x00000008ff117819 */ /* 0x000fe40000011612 */
[----:B------:R-:W-:-:S03]  /*17b0*/  SHF.R.U32.HI R16, RZ, 0x8, R19 ;  /* 0x00000008ff107819 */ /* 0x000fc60000011613 */
[----:B------:R-:W-:Y:S02]  /*17c0*/  VIADD R17, R17, 0x10 ;  /* 0x0000001011117836 */ /* 0x000fe40000000000 */
[----:B------:R-:W-:-:S03]  /*17d0*/  VIADD R16, R16, 0x10 ;  /* 0x0000001010107836 */ /* 0x000fc60000000000 */
[----:B------:R-:W-:Y:S01]  /*17e0*/  LOP3.LUT R17, R17, 0xd, RZ, 0xc0, !PT ;  /* 0x0000000d11117812 */ /* 0x000fe200078ec0ff */
[----:B------:R-:W-:Y:S01]  /*17f0*/  BAR.SYNC.DEFER_BLOCKING 0x0 ;  /* 0x0000000000007b1d */ /* 0x000fe20000010000 */
[----:B--2---:R-:W-:Y:S02]  /*1800*/  SEL R14, R14, RZ, !P0 ;  /* 0x000000ff0e0e7207 */ /* 0x004fe40004000000 */
[----:B-----5:R-:W-:Y:S02]  /*1810*/  SEL R15, R15, RZ, !P0 ;  /* 0x000000ff0f0f7207 */ /* 0x020fe40004000000 */
[----:B---3--:R-:W-:Y:S02]  /*1820*/  SEL R22, R21, RZ, !P0 ;  /* 0x000000ff15167207 */ /* 0x008fe40004000000 */
[----:B----4-:R-:W-:Y:S01]  /*1830*/  SEL R52, R52, RZ, !P0 ;  /* 0x000000ff34347207 */ /* 0x010fe20004000000 */
[----:B------:R-:W-:Y:S01]  /*1840*/  FADD R53, R53, R14 ;  /* 0x0000000e35357221 */ /* 0x000fe20000000000 */
[----:B------:R-:W-:Y:S01]  /*1850*/  FADD R26, R26, R15 ;  /* 0x0000000f1a1a7221 */ /* 0x000fe20000000000 */
[----:B------:R-:W-:-:S02]  /*1860*/  FADD R27, R27, R22 ;  /* 0x000000161b1b7221 */ /* 0x000fc40000000000 */
[----:B------:R-:W-:Y:S01]  /*1870*/  FADD R52, R23, R52 ;  /* 0x0000003417347221 */ /* 0x000fe20000000000 */
[----:B------:R-:W-:Y:S04]  /*1880*/  STS [R29], R53 ;  /* 0x000000351d007388 */ /* 0x000fe80000000800 */
[----:B------:R-:W-:Y:S04]  /*1890*/  STS [R29+0x800], R26 ;  /* 0x0008001a1d007388 */ /* 0x000fe80000000800 */
[----:B------:R-:W-:Y:S04]  /*18a0*/  STS [R29+0x1000], R27 ;  /* 0x0010001b1d007388 */ /* 0x000fe80000000800 */
[----:B------:R-:W-:Y:S01]  /*18b0*/  STS [R29+0x1800], R52 ;  /* 0x001800341d007388 */ /* 0x000fe20000000800 */
[----:B------:R-:W-:Y:S06]  /*18c0*/  BAR.SYNC.DEFER_BLOCKING 0x0 ;  /* 0x0000000000007b1d */ /* 0x000fec0000010000 */
[----:B------:R-:W0:Y:S04]  /*18d0*/  LDS.128 R8, [R30] ;  /* 0x000000001e087984 */ /* 0x000e280000000c00 */
[----:B0-----:R0:W-:Y:S04]  /*18e0*/  @!P0 STG.E.128 desc[UR6][R40.64+0x2000], R8 ;  /* 0x0020000828008986 */ /* 0x0011e8000c101d06 */
[----:B------:R-:W2:Y:S04]  /*18f0*/  LDG.E.EL.64 R24, desc[UR6][R24.64] ;  /* 0x0000000618187981 */ /* 0x000ea8000c2e1b00 */
[----:B------:R-:W3:Y:S04]  /*1900*/  LDG.E.EL.64 R14, desc[UR6][R44.64] ;  /* 0x000000062c0e7981 */ /* 0x000ee8000c2e1b00 */
[----:B------:R-:W4:Y:S01]  /*1910*/  LDG.E.EL.64 R12, desc[UR6][R12.64] ;  /* 0x000000060c0c7981 */ /* 0x000f22000c2e1b00 */
[----:B------:R-:W-:Y:S01]  /*1920*/  LOP3.LUT R21, R16, 0xf, RZ, 0xc0, !PT ;  /* 0x0000000f10157812 */ /* 0x000fe200078ec0ff */
[----:B------:R-:W-:-:S02]  /*1930*/  IMAD.WIDE.U32 R22, R17, 0x8, R38 ;  /* 0x0000000811167825 */ /* 0x000fc400078e0026 */
[----:B------:R-:W5:Y:S02]  /*1940*/  LDG.E.EL.128 R28, desc[UR6][R42.64] ;  /* 0x000000062a1c7981 */ /* 0x000f64000c2e1d00 */
[----:B------:R-:W-:Y:S02]  /*1950*/  IMAD.WIDE.U32 R20, R21, 0x8, R38 ;  /* 0x0000000815147825 */ /* 0x000fe400078e0026 */
[----:B------:R-:W4:Y:S04]  /*1960*/  LDG.E.EL.64 R22, desc[UR6][R22.64] ;  /* 0x0000000616167981 */ /* 0x000f28000c2e1b00 */
[----:B------:R-:W4:Y:S04]  /*1970*/  LDG.E.EL.64 R20, desc[UR6][R20.64] ;  /* 0x0000000614147981 */ /* 0x000f28000c2e1b00 */
[----:B------:R-:W5:Y:S01]  /*1980*/  LDG.E.EL.128 R16, desc[UR6][R34.64] ;  /* 0x0000000622107981 */ /* 0x000f62000c2e1d00 */
[----:B------:R-:W-:-:S02]  /*1990*/  ISETP.LT.AND P1, PT, R0, 0x100, PT ;  /* 0x000001000000780c */ /* 0x000fc40003f21270 */
[----:B0-----:R-:W-:Y:S02]  /*19a0*/  SHF.R.S32.HI R9, RZ, 0x1f, R0 ;  /* 0x0000001fff097819 */ /* 0x001fe40000011400 */
[----:B------:R-:W-:Y:S02]  /*19b0*/  SEL R46, RZ, 0x3f800000, !P1 ;  /* 0x3f800000ff2e7807 */ /* 0x000fe40004800000 */
[----:B------:R-:W-:-:S03]  /*19c0*/  LEA.HI R9, R9, R0, RZ, 0x6 ;  /* 0x0000000009097211 */ /* 0x000fc600078f30ff */
[----:B------:R-:W-:Y:S01]  /*19d0*/  FADD R11, R46, 1 ;  /* 0x3f8000002e0b7421 */ /* 0x000fe20000000000 */
[----:B------:R-:W-:-:S03]  /*19e0*/  LOP3.LUT R9, R9, 0x7fffffc0, RZ, 0xc0, !PT ;  /* 0x7fffffc009097812 */ /* 0x000fc600078ec0ff */
[----:B------:R-:W0:Y:S01]  /*19f0*/  MUFU.RCP R54, R11 ;  /* 0x0000000b00367308 */ /* 0x000e220000001000 */
[----:B------:R-:W-:Y:S01]  /*1a00*/  FSEL R10, R48, RZ, !P0 ;  /* 0x000000ff300a7208 */ /* 0x000fe20004000000 */
[----:B------:R-:W-:Y:S01]  /*1a10*/  IMAD.IADD R9, R0, 0x1, -R9 ;  /* 0x0000000100097824 */ /* 0x000fe200078e0a09 */
[----:B------:R-:W-:-:S03]  /*1a20*/  FSEL R8, R47, RZ, !P0 ;  /* 0x000000ff2f087208 */ /* 0x000fc60004000000 */
[----:B------:R-:W-:Y:S02]  /*1a30*/  IMAD.SHL.U32 R9, R9, 0x2, RZ ;  /* 0x0000000209097824 */ /* 0x000fe400078e00ff */
[----:B------:R-:W-:Y:S02]  /*1a40*/  FADD R55, -R10, R53 ;  /* 0x000000350a377221 */ /* 0x000fe40000000100 */
[----:B------:R-:W-:Y:S01]  /*1a50*/  VIADD R59, R9, 0x1 ;  /* 0x00000001093b7836 */ /* 0x000fe20000000000 */
[----:B------:R-:W-:Y:S01]  /*1a60*/  FSEL R9, R33, RZ, !P0 ;  /* 0x000000ff21097208 */ /* 0x000fe20004000000 */
[----:B------:R-:W-:Y:S01]  /*1a70*/  FADD R33, -R8, R27 ;  /* 0x0000001b08217221 */ /* 0x000fe20000000100 */
[-C--:B0-----:R-:W-:Y:S01]  /*1a80*/  FFMA R48, R55, R54.reuse, R10 ;  /* 0x0000003637307223 */ /* 0x081fe2000000000a */
[----:B------:R-:W-:Y:S02]  /*1a90*/  @!P0 IMAD.MOV.U32 R46, RZ, RZ, R11 ;  /* 0x000000ffff2e8224 */ /* 0x000fe400078e000b */
[----:B------:R-:W-:Y:S01]  /*1aa0*/  FFMA R56, R33, R54, R8 ;  /* 0x0000003621387223 */ /* 0x000fe20000000008 */
[----:B------:R-:W-:-:S04]  /*1ab0*/  IMAD.WIDE R58, R59, 0x4, R50 ;  /* 0x000000043b3a7825 */ /* 0x000fc800078e0232 */
[----:B------:R-:W-:Y:S01]  /*1ac0*/  FADD R60, R53, -R48 ;  /* 0x80000030353c7221 */ /* 0x000fe20000000000 */
[----:B------:R-:W-:Y:S01]  /*1ad0*/  FSEL R11, R32, RZ, !P0 ;  /* 0x000000ff200b7208 */ /* 0x000fe20004000000 */
[----:B------:R-:W-:Y:S01]  /*1ae0*/  FADD R50, -R9, R52 ;  /* 0x0000003409327221 */ /* 0x000fe20000000100 */
[--C-:B------:R-:W-:Y:S01]  /*1af0*/  FADD R32, R27, -R56.reuse ;  /* 0x800000381b207221 */ /* 0x100fe20000000000 */
[----:B------:R-:W-:Y:S02]  /*1b00*/  @!P0 IMAD.MOV.U32 R8, RZ, RZ, R56 ;  /* 0x000000ffff088224 */ /* 0x000fe400078e0038 */
[----:B------:R-:W-:Y:S01]  /*1b10*/  FFMA R47, R50, R54, R9 ;  /* 0x00000036322f7223 */ /* 0x000fe20000000009 */
[----:B------:R-:W-:Y:S01]  /*1b20*/  FADD R56, -R11, R26 ;  /* 0x0000001a0b387221 */ /* 0x000fe20000000100 */
[----:B------:R-:W-:Y:S02]  /*1b30*/  @!P0 IMAD.MOV.U32 R10, RZ, RZ, R48 ;  /* 0x000000ffff0a8224 */ /* 0x000fe400078e0030 */
[----:B------:R-:W-:Y:S01]  /*1b40*/  FFMA R48, R55, R60, RZ ;  /* 0x0000003c37307223 */ /* 0x000fe200000000ff */
[----:B------:R-:W-:Y:S01]  /*1b50*/  FADD R51, R52, -R47 ;  /* 0x8000002f34337221 */ /* 0x000fe20000000000 */
[----:B------:R-:W-:Y:S01]  /*1b60*/  FFMA R27, R56, R54, R11 ;  /* 0x00000036381b7223 */ /* 0x000fe2000000000b */
[----:B------:R-:W-:Y:S01]  /*1b70*/  CS2R R54, SRZ ;  /* 0x0000000000367805 */ /* 0x000fe2000001ff00 */
[----:B------:R-:W-:Y:S01]  /*1b80*/  FFMA R32, R33, R32, RZ ;  /* 0x0000002021207223 */ /* 0x000fe200000000ff */
[----:B------:R-:W-:-:S04]  /*1b90*/  FFMA R33, R50, R51, RZ ;  /* 0x0000003332217223 */ /* 0x000fc800000000ff */
[----:B------:R-:W5:Y:S04]  /*1ba0*/  @!P0 LDG.E.EL R55, desc[UR6][R58.64] ;  /* 0x000000063a378981 */ /* 0x000f68000c2e1900 */
[----:B------:R-:W5:Y:S01]  /*1bb0*/  @!P0 LDG.E.EL R54, desc[UR6][R58.64] ;  /* 0x000000063a368981 */ /* 0x000f62000c2e1900 */
[----:B------:R-:W-:Y:S02]  /*1bc0*/  @!P0 IMAD.MOV.U32 R9, RZ, RZ, R47 ;  /* 0x000000ffff098224 */ /* 0x000fe400078e002f */
[--C-:B------:R-:W-:Y:S01]  /*1bd0*/  FADD R47, R26, -R27.reuse ;  /* 0x8000001b1a2f7221 */ /* 0x100fe20000000000 */
[----:B------:R-:W-:-:S03]  /*1be0*/  @!P0 IMAD.MOV.U32 R11, RZ, RZ, R27 ;  /* 0x000000ffff0b8224 */ /* 0x000fc600078e001b */
[----:B------:R-:W-:Y:S01]  /*1bf0*/  FFMA R47, R56, R47, RZ ;  /* 0x0000002f382f7223 */ /* 0x000fe200000000ff */
[----:B------:R-:W-:-:S04]  /*1c00*/  LOP3.LUT R50, R4, 0x7fc, RZ, 0xc0, !PT ;  /* 0x000007fc04327812 */ /* 0x000fc800078ec0ff */
[----:B------:R-:W-:Y:S02]  /*1c10*/  LEA R50, R50, UR4, 0x3 ;  /* 0x0000000432327c11 */ /* 0x000fe4000f8e18ff */
[----:B--2---:R-:W-:-:S04]  /*1c20*/  SHF.R.U32.HI R53, RZ, 0x1c, R25 ;  /* 0x0000001cff357819 */ /* 0x004fc80000011619 */
[----:B------:R-:W-:-:S04]  /*1c30*/  LOP3.LUT R53, R53, 0x8, RZ, 0xc0, !PT ;  /* 0x0000000835357812 */ /* 0x000fc800078ec0ff */
[----:B------:R-:W-:Y:S02]  /*1c40*/  IADD3 R24, P1, R24, R53, RZ ;  /* 0x0000003518187210 */ /* 0x000fe40007f3e0ff */
[----:B------:R-:W-:Y:S02]  /*1c50*/  CS2R R52, SRZ ;  /* 0x0000000000347805 */ /* 0x000fe4000001ff00 */
[----:B---3--:R-:W-:-:S04]  /*1c60*/  SHF.R.U32.HI R51, RZ, 0x1c, R15 ;  /* 0x0000001cff337819 */ /* 0x008fc8000001160f */
[----:B------:R-:W2:Y:S04]  /*1c70*/  @!P0 LDG.E.EL R52, desc[UR6][R58.64] ;  /* 0x000000063a348981 */ /* 0x000ea8000c2e1900 */
[----:B------:R-:W3:Y:S01]  /*1c80*/  @!P0 LDG.E.EL R53, desc[UR6][R58.64] ;  /* 0x000000063a358981 */ /* 0x000ee2000c2e1900 */
[----:B------:R-:W-:Y:S02]  /*1c90*/  LOP3.LUT R51, R51, 0x8, RZ, 0xc0, !PT ;  /* 0x0000000833337812 */ /* 0x000fe400078ec0ff */
[----:B----4-:R-:W-:Y:S02]  /*1ca0*/  SHF.R.U32.HI R26, RZ, 0x1c, R13 ;  /* 0x0000001cff1a7819 */ /* 0x010fe4000001160d */
[----:B------:R-:W-:Y:S02]  /*1cb0*/  IADD3 R14, P3, R14, R51, RZ ;  /* 0x000000330e0e7210 */ /* 0x000fe40007f7e0ff */
[----:B------:R-:W-:-:S03]  /*1cc0*/  LOP3.LUT R27, R26, 0x8, RZ, 0xc0, !PT ;  /* 0x000000081a1b7812 */ /* 0x000fc600078ec0ff */
[----:B------:R-:W-:Y:S01]  /*1cd0*/  IMAD.X R15, RZ, RZ, R15, P3 ;  /* 0x000000ffff0f7224 */ /* 0x000fe200018e060f */
[----:B------:R-:W-:Y:S01]  /*1ce0*/  IADD3 R56, P2, R12, R27, RZ ;  /* 0x0000001b0c387210 */ /* 0x000fe20007f5e0ff */
[----:B------:R-:W-:-:S03]  /*1cf0*/  IMAD.SHL.U32 R26, R14, 0x8, RZ ;  /* 0x000000080e1a7824 */ /* 0x000fc600078e00ff */
[----:B------:R-:W-:Y:S01]  /*1d00*/  SHF.L.U64.HI R27, R14, 0x3, R15 ;  /* 0x000000030e1b7819 */ /* 0x000fe2000001020f */
[----:B------:R-:W-:Y:S01]  /*1d10*/  BAR.SYNC.DEFER_BLOCKING 0x0 ;  /* 0x0000000000007b1d */ /* 0x000fe20000010000 */
[----:B------:R-:W-:Y:S01]  /*1d20*/  IMAD.X R51, RZ, RZ, R13, P2 ;  /* 0x000000ffff337224 */ /* 0x000fe200010e060d */
[----:B------:R-:W-:Y:S02]  /*1d30*/  SHF.R.U32.HI R15, RZ, 0x1c, R23 ;  /* 0x0000001cff0f7819 */ /* 0x000fe40000011617 */
[----:B------:R-:W-:Y:S01]  /*1d40*/  SHF.R.U32.HI R13, RZ, 0x1c, R21 ;  /* 0x0000001cff0d7819 */ /* 0x000fe20000011615 */
[----:B------:R-:W-:Y:S01]  /*1d50*/  IMAD.X R25, RZ, RZ, R25, P1 ;  /* 0x000000ffff197224 */ /* 0x000fe200008e0619 */
[----:B------:R-:W-:Y:S04]  /*1d60*/  STS.64 [R49], R26 ;  /* 0x0000001a31007388 */ /* 0x000fe80000000a00 */
[----:B------:R-:W-:Y:S04]  /*1d70*/  STS.64 [R49+0x1000], R26 ;  /* 0x0010001a31007388 */ /* 0x000fe80000000a00 */
[----:B------:R-:W-:Y:S04]  /*1d80*/  STS.64 [R49+0x2000], R26 ;  /* 0x0020001a31007388 */ /* 0x000fe80000000a00 */
[----:B------:R-:W-:Y:S01]  /*1d90*/  STS.64 [R49+0x3000], R26 ;  /* 0x0030001a31007388 */ /* 0x000fe20000000a00 */
[----:B------:R-:W-:-:S02]  /*1da0*/  LOP3.LUT R15, R15, 0x8, RZ, 0xc0, !PT ;  /* 0x000000080f0f7812 */ /* 0x000fc400078ec0ff */
[----:B------:R-:W-:Y:S01]  /*1db0*/  LOP3.LUT R13, R13, 0x8, RZ, 0xc0, !PT ;  /* 0x000000080d0d7812 */ /* 0x000fe200078ec0ff */
[C---:B------:R-:W-:Y:S01]  /*1dc0*/  IMAD.SHL.U32 R60, R24.reuse, 0x40, RZ ;  /* 0x00000040183c7824 */ /* 0x040fe200078e00ff */
[----:B------:R-:W-:Y:S02]  /*1dd0*/  IADD3 R22, P1, R22, R15, RZ ;  /* 0x0000000f16167210 */ /* 0x000fe40007f3e0ff */
[----:B------:R-:W-:Y:S01]  /*1de0*/  IADD3 R20, P2, R20, R13, RZ ;  /* 0x0000000d14147210 */ /* 0x000fe20007f5e0ff */
[----:B------:R-:W-:Y:S01]  /*1df0*/  BAR.SYNC.DEFER_BLOCKING 0x0 ;  /* 0x0000000000007b1d */ /* 0x000fe20000010000 */
[----:B------:R-:W-:Y:S02]  /*1e00*/  SHF.L.U64.HI R61, R24, 0x6, R25 ;  /* 0x00000006183d7819 */ /* 0x000fe40000010219 */
[C---:B------:R-:W-:Y:S01]  /*1e10*/  SHF.L.U64.HI R57, R56.reuse, 0x6, R51 ;  /* 0x0000000638397819 */ /* 0x040fe20000010233 */
[----:B------:R-:W-:Y:S02]  /*1e20*/  IMAD.SHL.U32 R56, R56, 0x40, RZ ;  /* 0x0000004038387824 */ /* 0x000fe400078e00ff */
[----:B------:R-:W0:Y:S04]  /*1e30*/  LDS.128 R12, [R50] ;  /* 0x00000000320c7984 */ /* 0x000e280000000c00 */
[----:B------:R-:W1:Y:S01]  /*1e40*/  LDS.128 R24, [R50+0x10] ;  /* 0x0000100032187984 */ /* 0x000e620000000c00 */
[----:B------:R-:W-:Y:S01]  /*1e50*/  BAR.SYNC.DEFER_BLOCKING 0x0 ;  /* 0x0000000000007b1d */ /* 0x000fe20000010000 */
[----:B-----5:R-:W-:Y:S01]  /*1e60*/  SHF.R.U32.HI R51, RZ, 0x1a, R29 ;  /* 0x0000001aff337819 */ /* 0x020fe2000001161d */
[----:B------:R-:W-:-:S02]  /*1e70*/  IMAD.X R23, RZ, RZ, R23, P1 ;  /* 0x000000ffff177224 */ /* 0x000fc400008e0617 */
[----:B------:R-:W-:Y:S01]  /*1e80*/  IMAD.X R21, RZ, RZ, R21, P2 ;  /* 0x000000ffff157224 */ /* 0x000fe200010e0615 */
[----:B------:R-:W-:Y:S01]  /*1e90*/  LOP3.LUT R51, R51, 0x20, RZ, 0xc0, !PT ;  /* 0x0000002033337812 */ /* 0x000fe200078ec0ff */
[----:B------:R4:W-:Y:S04]  /*1ea0*/  STS.64 [R49+0x1000], R56 ;  /* 0x0010003831007388 */ /* 0x0009e80000000a00 */
[----:B------:R5:W-:Y:S01]  /*1eb0*/  STS.64 [R49], R60 ;  /* 0x0000003c31007388 */ /* 0x000be20000000a00 */
[----:B----4-:R-:W-:Y:S02]  /*1ec0*/  LEA R56, P1, R28, UR8, 0x2 ;  /* 0x000000081c387c11 */ /* 0x010fe4000f8210ff */
[----:B------:R-:W-:Y:S02]  /*1ed0*/  SHF.L.U64.HI R57, R20, 0x6, R21 ;  /* 0x0000000614397819 */ /* 0x000fe40000010215 */
[----:B------:R-:W-:Y:S01]  /*1ee0*/  LEA.HI.X R29, R28, UR9, R29, 0x2, P1 ;  /* 0x000000091c1d7c11 */ /* 0x000fe200088f141d */
[----:B-----5:R-:W-:Y:S01]  /*1ef0*/  IMAD.SHL.U32 R60, R22, 0x40, RZ ;  /* 0x00000040163c7824 */ /* 0x020fe200078e00ff */
[----:B------:R-:W-:Y:S01]  /*1f00*/  IADD3 R51, P1, R51, R56, RZ ;  /* 0x0000003833337210 */ /* 0x000fe20007f3e0ff */
[----:B------:R-:W-:Y:S01]  /*1f10*/  IMAD.SHL.U32 R56, R20, 0x40, RZ ;  /* 0x0000004014387824 */ /* 0x000fe200078e00ff */
[----:B------:R-:W-:-:S04]  /*1f20*/  SHF.L.U64.HI R61, R22, 0x6, R23 ;  /* 0x00000006163d7819 */ /* 0x000fc80000010217 */
[----:B------:R4:W-:Y:S04]  /*1f30*/  STS.64 [R49+0x3000], R56 ;  /* 0x0030003831007388 */ /* 0x0009e80000000a00 */
[----:B------:R5:W-:Y:S01]  /*1f40*/  STS.64 [R49+0x2000], R60 ;  /* 0x0020003c31007388 */ /* 0x000be20000000a00 */
[----:B------:R-:W-:Y:S01]  /*1f50*/  BAR.SYNC.DEFER_BLOCKING 0x0 ;  /* 0x0000000000007b1d */ /* 0x000fe20000010000 */
[----:B------:R-:W-:Y:S01]  /*1f60*/  IMAD.X R29, RZ, RZ, R29, P1 ;  /* 0x000000ffff1d7224 */ /* 0x000fe200008e061d */
[C---:B0-----:R-:W-:Y:S02]  /*1f70*/  LEA R51, P1, R12.reuse, R51, 0x2 ;  /* 0x000000330c337211 */ /* 0x041fe400078210ff */
[----:B------:R-:W-:Y:S02]  /*1f80*/  SHF.R.U32.HI R28, RZ, 0x1a, R31 ;  /* 0x0000001aff1c7819 */ /* 0x000fe4000001161f */
[----:B------:R-:W-:-:S02]  /*1f90*/  LEA.HI.X R13, R12, R29, R13, 0x2, P1 ;  /* 0x0000001d0c0d7211 */ /* 0x000fc400008f140d */
[----:B------:R-:W-:Y:S02]  /*1fa0*/  LEA R29, P1, R30, UR8, 0x2 ;  /* 0x000000081e1d7c11 */ /* 0x000fe4000f8210ff */
[----:B------:R-:W-:Y:S02]  /*1fb0*/  LOP3.LUT R28, R28, 0x20, RZ, 0xc0, !PT ;  /* 0x000000201c1c7812 */ /* 0x000fe400078ec0ff */
[----:B------:R-:W-:Y:S02]  /*1fc0*/  LEA.HI.X R12, R30, UR9, R31, 0x2, P1 ;  /* 0x000000091e0c7c11 */ /* 0x000fe400088f141f */
[----:B----4-:R-:W-:Y:S01]  /*1fd0*/  IADD3 R57, P1, R28, R29, RZ ;  /* 0x0000001d1c397210 */ /* 0x010fe20007f3e0ff */
[----:B------:R-:W0:Y:S04]  /*1fe0*/  LDS.128 R20, [R50] ;  /* 0x0000000032147984 */ /* 0x000e280000000c00 */
[----:B------:R-:W4:Y:S01]  /*1ff0*/  LDS.128 R28, [R50+0x10] ;  /* 0x00001000321c7984 */ /* 0x000f220000000c00 */
[----:B-----5:R-:W-:-:S02]  /*2000*/  SHF.R.U32.HI R49, RZ, 0x1a, R19 ;  /* 0x0000001aff317819 */ /* 0x020fc40000011613 */
[----:B------:R-:W-:Y:S02]  /*2010*/  SHF.R.U32.HI R60, RZ, 0x1a, R17 ;  /* 0x0000001aff3c7819 */ /* 0x000fe40000011611 */
[----:B------:R-:W-:Y:S02]  /*2020*/  LEA R56, P3, R18, UR8, 0x2 ;  /* 0x0000000812387c11 */ /* 0x000fe4000f8610ff */
[----:B------:R-:W-:Y:S02]  /*2030*/  LOP3.LUT R49, R49, 0x20, RZ, 0xc0, !PT ;  /* 0x0000002031317812 */ /* 0x000fe400078ec0ff */
[----:B------:R-:W-:Y:S02]  /*2040*/  LEA R61, P2, R16, UR8, 0x2 ;  /* 0x00000008103d7c11 */ /* 0x000fe4000f8410ff */
[----:B------:R-:W-:Y:S02]  /*2050*/  LOP3.LUT R60, R60, 0x20, RZ, 0xc0, !PT ;  /* 0x000000203c3c7812 */ /* 0x000fe400078ec0ff */
[----:B------:R-:W-:-:S02]  /*2060*/  LEA.HI.X R18, R18, UR9, R19, 0x2, P3 ;  /* 0x0000000912127c11 */ /* 0x000fc400098f1413 */
[----:B------:R-:W-:Y:S01]  /*2070*/  IADD3 R19, P3, R49, R56, RZ ;  /* 0x0000003831137210 */ /* 0x000fe20007f7e0ff */
[----:B------:R-:W-:Y:S01]  /*2080*/  IMAD.X R49, RZ, RZ, R12, P1 ;  /* 0x000000ffff317224 */ /* 0x000fe200008e060c */
[----:B------:R-:W-:Y:S02]  /*2090*/  LEA.HI.X R16, R16, UR9, R17, 0x2, P2 ;  /* 0x0000000910107c11 */ /* 0x000fe400090f1411 */
[----:B------:R-:W-:Y:S02]  /*20a0*/  IADD3 R17, P2, R60, R61, RZ ;  /* 0x0000003d3c117210 */ /* 0x000fe40007f5e0ff */
[----:B------:R-:W-:-:S03]  /*20b0*/  LEA R57, P1, R14, R57, 0x2 ;  /* 0x000000390e397211 */ /* 0x000fc600078210ff */
[----:B------:R-:W-:Y:S01]  /*20c0*/  IMAD.X R61, RZ, RZ, R16, P2 ;  /* 0x000000ffff3d7224 */ /* 0x000fe200010e0610 */
[----:B------:R-:W-:Y:S01]  /*20d0*/  LEA.HI.X R15, R14, R49, R15, 0x2, P1 ;  /* 0x000000310e0f7211 */ /* 0x000fe200008f140f */
[----:B------:R-:W-:Y:S01]  /*20e0*/  IMAD.X R49, RZ, RZ, R18, P3 ;  /* 0x000000ffff317224 */ /* 0x000fe200018e0612 */
[----:B-1----:R-:W-:Y:S02]  /*20f0*/  LEA R17, P2, R24, R17, 0x2 ;  /* 0x0000001118117211 */ /* 0x002fe400078410ff */
[----:B------:R-:W-:Y:S02]  /*2100*/  LEA R19, P3, R26, R19, 0x2 ;  /* 0x000000131a137211 */ /* 0x000fe400078610ff */
[----:B------:R-:W-:Y:S02]  /*2110*/  LEA.HI.X R25, R24, R61, R25, 0x2, P2 ;  /* 0x0000003d18197211 */ /* 0x000fe400010f1419 */
[----:B0-----:R-:W-:Y:S02]  /*2120*/  LEA R18, P1, R20, R51, 0x2 ;  /* 0x0000003314127211 */ /* 0x001fe400078210ff */
[----:B------:R-:W-:-:S02]  /*2130*/  LEA.HI.X R27, R26, R49, R27, 0x2, P3 ;  /* 0x000000311a1b7211 */ /* 0x000fc400018f141b */
[----:B------:R-:W-:Y:S02]  /*2140*/  LEA.HI.X R13, R20, R13, R21, 0x2, P1 ;  /* 0x0000000d140d7211 */ /* 0x000fe400008f1415 */
[----:B------:R-:W-:Y:S02]  /*2150*/  LEA R14, P2, R22, R57, 0x2 ;  /* 0x00000039160e7211 */ /* 0x000fe400078410ff */
[----:B----4-:R-:W-:Y:S02]  /*2160*/  LEA R12, P1, R28, R17, 0x2 ;  /* 0x000000111c0c7211 */ /* 0x010fe400078210ff */
[----:B------:R-:W-:Y:S02]  /*2170*/  LEA R16, P3, R30, R19, 0x2 ;  /* 0x000000131e107211 */ /* 0x000fe400078610ff */
[----:B------:R-:W-:Y:S02]  /*2180*/  LOP3.LUT R49, R4, 0x7fc, RZ, 0xc0, !PT ;  /* 0x000007fc04317812 */ /* 0x000fe400078ec0ff */
[----:B------:R-:W-:-:S02]  /*2190*/  IADD3 R18, P5, P6, R37, 0x800, R18 ;  /* 0x0000080025127810 */ /* 0x000fc40007ebe012 */
[----:B------:R-:W-:Y:S02]  /*21a0*/  LEA.HI.X R15, R22, R15, R23, 0x2, P2 ;  /* 0x0000000f160f7211 */ /* 0x000fe400010f1417 */
[----:B------:R-:W-:Y:S02]  /*21b0*/  LEA.HI.X R29, R28, R25, R29, 0x2, P1 ;  /* 0x000000191c1d7211 */ /* 0x000fe400008f141d */
[----:B------:R-:W-:Y:S02]  /*21c0*/  LEA.HI.X R31, R30, R27, R31, 0x2, P3 ;  /* 0x0000001b1e1f7211 */ /* 0x000fe400018f141f */
[----:B------:R-:W-:Y:S02]  /*21d0*/  LEA R56, R49, UR4, 0x3 ;  /* 0x0000000431387c11 */ /* 0x000fe4000f8e18ff */
[----:B------:R-:W-:Y:S02]  /*21e0*/  IADD3.X R19, R36, R13, RZ, P5, P6 ;  /* 0x0000000d24137210 */ /* 0x000fe40002fec4ff */
[----:B------:R-:W-:-:S02]  /*21f0*/  IADD3 R14, P3, P4, R37, 0x800, R14 ;  /* 0x00000800250e7810 */ /* 0x000fc40007c7e00e */
[C---:B------:R-:W-:Y:S02]  /*2200*/  IADD3 R12, P1, P2, R37.reuse, 0x800, R12 ;  /* 0x00000800250c7810 */ /* 0x040fe40007a3e00c */
[----:B------:R-:W-:Y:S02]  /*2210*/  IADD3 R22, P5, P6, R37, 0x800, R16 ;  /* 0x0000080025167810 */ /* 0x000fe40007ebe010 */
[C---:B------:R-:W-:Y:S01]  /*2220*/  LOP3.LUT R16, R49.reuse, 0x2, RZ, 0xfc, !PT ;  /* 0x0000000231107812 */ /* 0x040fe200078efcff */
[----:B------:R-:W-:Y:S01]  /*2230*/  IMAD R50, R49, 0x8, R56 ;  /* 0x0000000831327824 */ /* 0x000fe200078e0238 */
[----:B------:R-:W-:Y:S01]  /*2240*/  BAR.SYNC.DEFER_BLOCKING 0x0 ;  /* 0x0000000000007b1d */ /* 0x000fe20000010000 */
[C---:B------:R-:W-:Y:S02]  /*2250*/  IADD3.X R15, R36.reuse, R15, RZ, P3, P4 ;  /* 0x0000000f240f7210 */ /* 0x040fe40001fe84ff */
[C---:B------:R-:W-:Y:S02]  /*2260*/  IADD3.X R13, R36.reuse, R29, RZ, P1, P2 ;  /* 0x0000001d240d7210 */ /* 0x040fe40000fe44ff */
[----:B------:R-:W-:-:S02]  /*2270*/  IADD3.X R23, R36, R31, RZ, P5, P6 ;  /* 0x0000001f24177210 */ /* 0x000fc40002fec4ff */
[----:B------:R-:W-:Y:S01]  /*2280*/  LEA R36, R16, UR4, 0x4 ;  /* 0x0000000410247c11 */ /* 0x000fe2000f8e20ff */
[----:B------:R-:W-:Y:S04]  /*2290*/  STS.64 [R50], R18 ;  /* 0x0000001232007388 */ /* 0x000fe80000000a00 */
[----:B------:R-:W-:Y:S04]  /*22a0*/  STS.64 [R50+0x10], R14 ;  /* 0x0000100e32007388 */ /* 0x000fe80000000a00 */
        /* <DEDUP_REMOVED lines=8> */
[----:B------:R-:W-:Y:S02]  /*2330*/  LEA R27, R17, UR4, 0x4 ;  /* 0x00000004111b7c11 */ /* 0x000fe4000f8e20ff */
[----:B------:R-:W-:Y:S02]  /*2340*/  LEA R28, R16, UR4, 0x4 ;  /* 0x00000004101c7c11 */ /* 0x000fe4000f8e20ff */
[----:B------:R-:W-:Y:S01]  /*2350*/  LEA R51, R24, UR4, 0x4 ;  /* 0x0000000418337c11 */ /* 0x000fe2000f8e20ff */
[----:B------:R-:W1:Y:S04]  /*2360*/  LDS.64 R20, [R37] ;  /* 0x0000000025147984 */ /* 0x000e680000000a00 */
[----:B------:R-:W4:Y:S04]  /*2370*/  LDS.64 R18, [R27] ;  /* 0x000000001b127984 */ /* 0x000f280000000a00 */
[----:B------:R-:W5:Y:S04]  /*2380*/  LDS.64 R12, [R28] ;  /* 0x000000001c0c7984 */ /* 0x000f680000000a00 */
[----:B------:R-:W5:Y:S01]  /*2390*/  LDS.64 R14, [R51] ;  /* 0x00000000330e7984 */ /* 0x000f620000000a00 */
[----:B0-----:R-:W-:Y:S01]  /*23a0*/  CS2R R22, SRZ ;  /* 0x0000000000167805 */ /* 0x001fe2000001ff00 */
[----:B------:R-:W-:-:S02]  /*23b0*/  IMAD.MOV.U32 R26, RZ, RZ, RZ ;  /* 0x000000ffff1a7224 */ /* 0x000fc400078e00ff */
[----:B------:R-:W-:-:S03]  /*23c0*/  IMAD.MOV.U32 R25, RZ, RZ, RZ ;  /* 0x000000ffff197224 */ /* 0x000fc600078e00ff */
[----:B-1----:R0:W3:Y:S04]  /*23d0*/  @!P0 LDG.E.EL R22, desc[UR6][R20.64] ;  /* 0x0000000614168981 */ /* 0x0020e8000c2e1900 */
[----:B----4-:R-:W4:Y:S04]  /*23e0*/  @!P0 LDG.E.EL R23, desc[UR6][R18.64] ;  /* 0x0000000612178981 */ /* 0x010f28000c2e1900 */
[----:B-----5:R1:W5:Y:S04]  /*23f0*/  @!P0 LDG.E.EL R26, desc[UR6][R12.64] ;  /* 0x000000060c1a8981 */ /* 0x020368000c2e1900 */
[----:B------:R-:W5:Y:S01]  /*2400*/  @!P0 LDG.E.EL R25, desc[UR6][R14.64] ;  /* 0x000000060e198981 */ /* 0x000f62000c2e1900 */
[----:B------:R-:W-:-:S02]  /*2410*/  SEL R55, R55, RZ, !P0 ;  /* 0x000000ff37377207 */ /* 0x000fc40004000000 */
[----:B--2---:R-:W-:Y:S02]  /*2420*/  SEL R52, R52, RZ, !P0 ;  /* 0x000000ff34347207 */ /* 0x004fe40004000000 */
[----:B---3--:R-:W-:Y:S02]  /*2430*/  SEL R53, R53, RZ, !P0 ;  /* 0x000000ff35357207 */ /* 0x008fe40004000000 */
[----:B------:R-:W-:Y:S01]  /*2440*/  SEL R27, R54, RZ, !P0 ;  /* 0x000000ff361b7207 */ /* 0x000fe20004000000 */
[----:B0-----:R-:W-:Y:S02]  /*2450*/  IMAD R21, R2, -0xc, R37 ;  /* 0xfffffff402157824 */ /* 0x001fe400078e0225 */
[----:B-1----:R-:W-:Y:S01]  /*2460*/  IMAD R12, R49, -0xc, R50 ;  /* 0xfffffff4310c7824 */ /* 0x002fe200078e0232 */
[----:B------:R-:W-:Y:S01]  /*2470*/  BAR.SYNC.DEFER_BLOCKING 0x0 ;  /* 0x0000000000007b1d */ /* 0x000fe20000010000 */
[----:B------:R-:W-:Y:S02]  /*2480*/  SHF.R.U32.HI R24, RZ, 0x8, R24 ;  /* 0x00000008ff187819 */ /* 0x000fe40000011618 */
[----:B------:R-:W-:-:S03]  /*2490*/  SHF.R.U32.HI R18, RZ, 0x8, R17 ;  /* 0x00000008ff127819 */ /* 0x000fc60000011611 */
[----:B------:R-:W-:Y:S01]  /*24a0*/  VIADD R17, R24, 0x18 ;  /* 0x0000001818117836 */ /* 0x000fe20000000000 */
[----:B------:R-:W-:-:S04]  /*24b0*/  SHF.R.U32.HI R19, RZ, 0x8, R7 ;  /* 0x00000008ff137819 */ /* 0x000fc80000011607 */
[----:B------:R-:W-:-:S05]  /*24c0*/  SGXT.U32 R19, R19, 0x1 ;  /* 0x000000011313781a */ /* 0x000fca0000000000 */
[----:B------:R-:W-:Y:S02]  /*24d0*/  VIADD R19, R19, 0x18 ;  /* 0x0000001813137836 */ /* 0x000fe40000000000 */
[----:B------:R-:W-:-:S03]  /*24e0*/  VIADD R18, R18, 0x18 ;  /* 0x0000001812127836 */ /* 0x000fc60000000000 */
[----:B------:R-:W-:Y:S02]  /*24f0*/  LOP3.LUT R19, R19, 0x9, RZ, 0xc0, !PT ;  /* 0x0000000913137812 */ /* 0x000fe400078ec0ff */
[----:B------:R-:W-:-:S05]  /*2500*/  LOP3.LUT R17, R17, 0xd, RZ, 0xc0, !PT ;  /* 0x0000000d11117812 */ /* 0x000fca00078ec0ff */
[----:B------:R-:W-:Y:S01]  /*2510*/  IMAD.WIDE.U32 R60, R17, 0x8, R38 ;  /* 0x00000008113c7825 */ /* 0x000fe200078e0026 */
[----:B------:R-:W-:-:S05]  /*2520*/  SHF.R.U32.HI R16, RZ, 0x8, R16 ;  /* 0x00000008ff107819 */ /* 0x000fca0000011610 */
[----:B------:R-:W-:Y:S01]  /*2530*/  VIADD R16, R16, 0x18 ;  /* 0x0000001810107836 */ /* 0x000fe20000000000 */
[----:B------:R-:W-:Y:S02]  /*2540*/  SEL R28, R22, RZ, !P0 ;  /* 0x000000ff161c7207 */ /* 0x000fe40004000000 */
[----:B----4-:R-:W-:Y:S02]  /*2550*/  SEL R29, R23, RZ, !P0 ;  /* 0x000000ff171d7207 */ /* 0x010fe40004000000 */
[----:B-----5:R-:W-:Y:S02]  /*2560*/  SEL R22, R26, RZ, !P0 ;  /* 0x000000ff1a167207 */ /* 0x020fe40004000000 */
[----:B------:R-:W-:Y:S01]  /*2570*/  SEL R20, R25, RZ, !P0 ;  /* 0x000000ff19147207 */ /* 0x000fe20004000000 */
[----:B------:R-:W-:Y:S01]  /*2580*/  FADD R23, R55, R28 ;  /* 0x0000001c37177221 */ /* 0x000fe20000000000 */
[----:B------:R-:W-:Y:S01]  /*2590*/  FADD R26, R52, R29 ;  /* 0x0000001d341a7221 */ /* 0x000fe20000000000 */
[----:B------:R-:W-:-:S02]  /*25a0*/  FADD R22, R27, R22 ;  /* 0x000000161b167221 */ /* 0x000fc40000000000 */
[----:B------:R-:W-:Y:S01]  /*25b0*/  FADD R53, R53, R20 ;  /* 0x0000001435357221 */ /* 0x000fe20000000000 */
[----:B------:R-:W-:Y:S04]  /*25c0*/  STS [R21], R23 ;  /* 0x0000001715007388 */ /* 0x000fe80000000800 */
[----:B------:R-:W-:Y:S04]  /*25d0*/  STS [R21+0x800], R26 ;  /* 0x0008001a15007388 */ /* 0x000fe80000000800 */
[----:B------:R-:W-:Y:S04]  /*25e0*/  STS [R21+0x1000], R53 ;  /* 0x0010003515007388 */ /* 0x000fe80000000800 */
[----:B------:R0:W-:Y:S01]  /*25f0*/  STS [R21+0x1800], R22 ;  /* 0x0018001615007388 */ /* 0x0001e20000000800 */
[----:B------:R-:W-:Y:S06]  /*2600*/  BAR.SYNC.DEFER_BLOCKING 0x0 ;  /* 0x0000000000007b1d */ /* 0x000fec0000010000 */
[----:B------:R-:W1:Y:S01]  /*2610*/  LDS.128 R12, [R12] ;  /* 0x000000000c0c7984 */ /* 0x000e620000000c00 */
[----:B------:R-:W-:Y:S01]  /*2620*/  IMAD.WIDE.U32 R54, R19, 0x8, R38 ;  /* 0x0000000813367825 */ /* 0x000fe200078e0026 */
[----:B0-----:R-:W-:-:S05]  /*2630*/  LOP3.LUT R21, R18, 0xb, RZ, 0xc0, !PT ;  /* 0x0000000b12157812 */ /* 0x001fca00078ec0ff */
[----:B------:R-:W-:Y:S01]  /*2640*/  IMAD.WIDE.U32 R18, R21, 0x8, R38 ;  /* 0x0000000815127825 */ /* 0x000fe200078e0026 */
[----:B-1----:R0:W-:Y:S04]  /*2650*/  @!P0 STG.E.128 desc[UR6][R40.64+0x4000], R12 ;  /* 0x0040000c28008986 */ /* 0x0021e8000c101d06 */
[----:B------:R-:W2:Y:S04]  /*2660*/  LDG.E.EL.64 R24, desc[UR6][R44.64] ;  /* 0x000000062c187981 */ /* 0x000ea8000c2e1b00 */
[----:B------:R-:W3:Y:S01]  /*2670*/  LDG.E.EL.64 R54, desc[UR6][R54.64] ;  /* 0x0000000636367981 */ /* 0x000ee2000c2e1b00 */
[----:B------:R-:W-:-:S03]  /*2680*/  LOP3.LUT R21, R16, 0xf, RZ, 0xc0, !PT ;  /* 0x0000000f10157812 */ /* 0x000fc600078ec0ff */
[----:B------:R1:W4:Y:S04]  /*2690*/  LDG.E.EL.128 R28, desc[UR6][R42.64] ;  /* 0x000000062a1c7981 */ /* 0x000328000c2e1d00 */
[----:B0-----:R-:W5:Y:S04]  /*26a0*/  LDG.E.EL.64 R14, desc[UR6][R18.64] ;  /* 0x00000006120e7981 */ /* 0x001f68000c2e1b00 */
[----:B------:R-:W3:Y:S01]  /*26b0*/  LDG.E.EL.64 R12, desc[UR6][R60.64] ;  /* 0x000000063c0c7981 */ /* 0x000ee2000c2e1b00 */
[----:B------:R-:W-:-:S03]  /*26c0*/  IMAD.WIDE.U32 R20, R21, 0x8, R38 ;  /* 0x0000000815147825 */ /* 0x000fc600078e0026 */
[----:B------:R0:W4:Y:S04]  /*26d0*/  LDG.E.EL.128 R16, desc[UR6][R34.64] ;  /* 0x0000000622107981 */ /* 0x000128000c2e1d00 */
[----:B------:R-:W4:Y:S01]  /*26e0*/  LDG.E.EL.64 R20, desc[UR6][R20.64] ;  /* 0x0000000614147981 */ /* 0x000f22000c2e1b00 */
[----:B------:R-:W-:-:S05]  /*26f0*/  FADD R52, R46, 1 ;  /* 0x3f8000002e347421 */ /* 0x000fca0000000000 */
[C---:B------:R-:W-:Y:S01]  /*2700*/  FSETP.GEU.AND P2, PT, |R52|.reuse, 1.175494350822287508e-38, PT ;  /* 0x008000003400780b */ /* 0x040fe20003f4e200 */
[C---:B------:R-:W-:Y:S01]  /*2710*/  FMUL R27, R52.reuse, 0.25 ;  /* 0x3e800000341b7820 */ /* 0x040fe20000400000 */
[----:B------:R-:W-:-:S04]  /*2720*/  FSETP.GT.AND P1, PT, |R52|, 8.50705917302346158658e+37, PT ;  /* 0x7e8000003400780b */ /* 0x000fc80003f24200 */
[----:B------:R-:W-:Y:S01]  /*2730*/  FSEL R27, R27, R52, P1 ;  /* 0x000000341b1b7208 */ /* 0x000fe20000800000 */
[----:B------:R-:W-:-:S06]  /*2740*/  FADD R39, -R10, R23 ;  /* 0x000000170a277221 */ /* 0x000fcc0000000100 */
[----:B------:R-:W-:Y:S01]  /*2750*/  @!P2 FMUL R27, R27, 16777216 ;  /* 0x4b8000001b1ba820 */ /* 0x000fe20000400000 */
[----:B-1----:R-:W-:Y:S01]  /*2760*/  FMUL R42, R39, 0.25 ;  /* 0x3e800000272a7820 */ /* 0x002fe20000400000 */
[----:B------:R-:W-:-:S04]  /*2770*/  FADD R38, -R11, R26 ;  /* 0x0000001a0b267221 */ /* 0x000fc80000000100 */
[----:B------:R-:W1:Y:S01]  /*2780*/  MUFU.RCP R27, R27 ;  /* 0x0000001b001b7308 */ /* 0x000e620000001000 */
[----:B------:R-:W-:Y:S01]  /*2790*/  FSEL R42, R42, R39, P1 ;  /* 0x000000272a2a7208 */ /* 0x000fe20000800000 */
[----:B0-----:R-:W-:-:S04]  /*27a0*/  FMUL R35, R38, 0.25 ;  /* 0x3e80000026237820 */ /* 0x001fc80000400000 */
[----:B------:R-:W-:Y:S01]  /*27b0*/  @!P2 FMUL R42, R42, 16777216 ;  /* 0x4b8000002a2aa820 */ /* 0x000fe20000400000 */
[----:B------:R-:W-:Y:S02]  /*27c0*/  FSEL R34, R35, R38, P1 ;  /* 0x0000002623227208 */ /* 0x000fe40000800000 */
[----:B------:R-:W-:-:S03]  /*27d0*/  FSEL R48, R48, RZ, !P0 ;  /* 0x000000ff30307208 */ /* 0x000fc60004000000 */
[----:B------:R-:W-:Y:S01]  /*27e0*/  @!P2 FMUL R34, R34, 16777216 ;  /* 0x4b8000002222a820 */ /* 0x000fe20000400000 */
[----:B-1----:R-:W-:Y:S01]  /*27f0*/  FFMA R44, R27, R42, R10 ;  /* 0x0000002a1b2c7223 */ /* 0x002fe2000000000a */
[----:B------:R-:W-:-:S03]  /*2800*/  FADD R42, -R9, R22 ;  /* 0x00000016092a7221 */ /* 0x000fc60000000100 */
[----:B------:R-:W-:Y:S01]  /*2810*/  FADD R23, R23, -R44 ;  /* 0x8000002c17177221 */ /* 0x000fe20000000000 */
[----:B------:R-:W-:Y:S01]  /*2820*/  FFMA R45, R27, R34, R11 ;  /* 0x000000221b2d7223 */ /* 0x000fe2000000000b */
[----:B------:R-:W-:Y:S02]  /*2830*/  FSEL R47, R47, RZ, !P0 ;  /* 0x000000ff2f2f7208 */ /* 0x000fe40004000000 */
[----:B------:R-:W-:Y:S01]  /*2840*/  @!P0 FFMA R48, R39, R23, R48 ;  /* 0x0000001727308223 */ /* 0x000fe20000000030 */
[----:B------:R-:W-:Y:S01]  /*2850*/  FMUL R23, R42, 0.25 ;  /* 0x3e8000002a177820 */ /* 0x000fe20000400000 */
[----:B------:R-:W-:Y:S01]  /*2860*/  FADD R26, R26, -R45 ;  /* 0x8000002d1a1a7221 */ /* 0x000fe20000000000 */
[----:B------:R-:W-:Y:S02]  /*2870*/  FSEL R46, R52, R46, !P0 ;  /* 0x0000002e342e7208 */ /* 0x000fe40004000000 */
[----:B------:R-:W-:Y:S02]  /*2880*/  CS2R R34, SRZ ;  /* 0x0000000000227805 */ /* 0x000fe4000001ff00 */
[----:B------:R-:W-:Y:S01]  /*2890*/  FSEL R52, R23, R42, P1 ;  /* 0x0000002a17347208 */ /* 0x000fe20000800000 */
[----:B------:R-:W-:Y:S01]  /*28a0*/  @!P0 FFMA R47, R38, R26, R47 ;  /* 0x0000001a262f8223 */ /* 0x000fe2000000002f */
[----:B------:R-:W-:Y:S01]  /*28b0*/  CS2R R38, SRZ ;  /* 0x0000000000267805 */ /* 0x000fe2000001ff00 */
[----:B------:R-:W-:Y:S01]  /*28c0*/  FADD R43, -R8, R53 ;  /* 0x00000035082b7221 */ /* 0x000fe20000000100 */
[----:B------:R-:W4:Y:S01]  /*28d0*/  @!P0 LDG.E.EL R35, desc[UR6][R58.64] ;  /* 0x000000063a238981 */ /* 0x000f22000c2e1900 */
[----:B------:R-:W-:Y:S01]  /*28e0*/  @!P2 FMUL R52, R52, 16777216 ;  /* 0x4b8000003434a820 */ /* 0x000fe20000400000 */
[----:B------:R-:W-:-:S02]  /*28f0*/  @!P0 IMAD.MOV.U32 R10, RZ, RZ, R44 ;  /* 0x000000ffff0a8224 */ /* 0x000fc400078e002c */
[----:B------:R-:W4:Y:S01]  /*2900*/  @!P0 LDG.E.EL R39, desc[UR6][R58.64] ;  /* 0x000000063a278981 */ /* 0x000f22000c2e1900 */
[----:B------:R-:W-:-:S03]  /*2910*/  FFMA R23, R27, R52, R9 ;  /* 0x000000341b177223 */ /* 0x000fc60000000009 */
[----:B------:R-:W4:Y:S04]  /*2920*/  @!P0 LDG.E.EL R34, desc[UR6][R58.64] ;  /* 0x000000063a228981 */ /* 0x000f28000c2e1900 */
[----:B------:R0:W4:Y:S01]  /*2930*/  @!P0 LDG.E.EL R38, desc[UR6][R58.64] ;  /* 0x000000063a268981 */ /* 0x000122000c2e1900 */
[----:B------:R-:W-:Y:S02]  /*2940*/  @!P0 IMAD.MOV.U32 R11, RZ, RZ, R45 ;  /* 0x000000ffff0b8224 */ /* 0x000fe400078e002d */
[----:B------:R-:W-:Y:S01]  /*2950*/  FMUL R26, R43, 0.25 ;  /* 0x3e8000002b1a7820 */ /* 0x000fe20000400000 */
[--C-:B------:R-:W-:Y:S01]  /*2960*/  FADD R45, R22, -R23.reuse ;  /* 0x80000017162d7221 */ /* 0x100fe20000000000 */
[----:B------:R-:W-:-:S03]  /*2970*/  @!P0 IMAD.MOV.U32 R9, RZ, RZ, R23 ;  /* 0x000000ffff098224 */ /* 0x000fc600078e0017 */
[----:B------:R-:W-:-:S05]  /*2980*/  FSEL R26, R26, R43, P1 ;  /* 0x0000002b1a1a7208 */ /* 0x000fca0000800000 */
[----:B------:R-:W-:Y:S01]  /*2990*/  @!P2 FMUL R26, R26, 16777216 ;  /* 0x4b8000001a1aa820 */ /* 0x000fe20000400000 */
[----:B--2---:R-:W-:-:S04]  /*29a0*/  SHF.R.U32.HI R44, RZ, 0x1c, R25 ;  /* 0x0000001cff2c7819 */ /* 0x004fc80000011619 */
[----:B------:R-:W-:-:S04]  /*29b0*/  LOP3.LUT R23, R44, 0x8, RZ, 0xc0, !PT ;  /* 0x000000082c177812 */ /* 0x000fc800078ec0ff */
[----:B------:R-:W-:-:S05]  /*29c0*/  IADD3 R24, P1, R24, R23, RZ ;  /* 0x0000001718187210 */ /* 0x000fca0007f3e0ff */
[----:B------:R-:W-:Y:S02]  /*29d0*/  IMAD.X R61, RZ, RZ, R25, P1 ;  /* 0x000000ffff3d7224 */ /* 0x000fe400008e0619 */
[----:B------:R-:W-:-:S03]  /*29e0*/  IMAD.SHL.U32 R60, R24, 0x8, RZ ;  /* 0x00000008183c7824 */ /* 0x000fc600078e00ff */
[----:B------:R-:W-:Y:S01]  /*29f0*/  SHF.L.U64.HI R61, R24, 0x3, R61 ;  /* 0x00000003183d7819 */ /* 0x000fe2000001023d */
[----:B------:R-:W-:Y:S01]  /*2a00*/  BAR.SYNC.DEFER_BLOCKING 0x0 ;  /* 0x0000000000007b1d */ /* 0x000fe20000010000 */
[----:B---3--:R-:W-:Y:S01]  /*2a10*/  SHF.R.U32.HI R22, RZ, 0x1c, R55 ;  /* 0x0000001cff167819 */ /* 0x008fe20000011637 */
[----:B------:R-:W-:Y:S01]  /*2a20*/  FFMA R44, R27, R26, R8 ;  /* 0x0000001a1b2c7223 */ /* 0x000fe20000000008 */
[----:B-----5:R-:W-:Y:S02]  /*2a30*/  SHF.R.U32.HI R27, RZ, 0x1c, R15 ;  /* 0x0000001cff1b7819 */ /* 0x020fe4000001160f */
[----:B------:R-:W-:Y:S02]  /*2a40*/  LOP3.LUT R25, R22, 0x8, RZ, 0xc0, !PT ;  /* 0x0000000816197812 */ /* 0x000fe400078ec0ff */
[----:B------:R-:W-:Y:S02]  /*2a50*/  SHF.R.U32.HI R23, RZ, 0x1c, R13 ;  /* 0x0000001cff177819 */ /* 0x000fe4000001160d */
[----:B------:R-:W-:Y:S01]  /*2a60*/  IADD3 R25, P1, R54, R25, RZ ;  /* 0x0000001936197210 */ /* 0x000fe20007f3e0ff */
[----:B------:R-:W-:Y:S04]  /*2a70*/  STS.64 [R57], R60 ;  /* 0x0000003c39007388 */ /* 0x000fe80000000a00 */
[----:B------:R-:W-:Y:S04]  /*2a80*/  STS.64 [R57+0x1000], R60 ;  /* 0x0010003c39007388 */ /* 0x000fe80000000a00 */
[----:B------:R-:W-:Y:S04]  /*2a90*/  STS.64 [R57+0x2000], R60 ;  /* 0x0020003c39007388 */ /* 0x000fe80000000a00 */
[----:B------:R1:W-:Y:S01]  /*2aa0*/  STS.64 [R57+0x3000], R60 ;  /* 0x0030003c39007388 */ /* 0x0003e20000000a00 */
[----:B------:R-:W-:-:S02]  /*2ab0*/  LOP3.LUT R27, R27, 0x8, RZ, 0xc0, !PT ;  /* 0x000000081b1b7812 */ /* 0x000fc400078ec0ff */
[----:B------:R-:W-:Y:S01]  /*2ac0*/  LOP3.LUT R23, R23, 0x8, RZ, 0xc0, !PT ;  /* 0x0000000817177812 */ /* 0x000fe200078ec0ff */
[----:B------:R-:W-:Y:S01]  /*2ad0*/  IMAD.X R54, RZ, RZ, R55, P1 ;  /* 0x000000ffff367224 */ /* 0x000fe200008e0637 */
[----:B------:R-:W-:Y:S02]  /*2ae0*/  IADD3 R22, P2, R14, R27, RZ ;  /* 0x0000001b0e167210 */ /* 0x000fe40007f5e0ff */
[----:B------:R-:W-:Y:S02]  /*2af0*/  IADD3 R52, P1, R12, R23, RZ ;  /* 0x000000170c347210 */ /* 0x000fe40007f3e0ff */
[C---:B------:R-:W-:Y:S01]  /*2b00*/  SHF.L.U64.HI R55, R25.reuse, 0x6, R54 ;  /* 0x0000000619377819 */ /* 0x040fe20000010236 */
[----:B------:R-:W-:Y:S02]  /*2b10*/  IMAD.X R23, RZ, RZ, R15, P2 ;  /* 0x000000ffff177224 */ /* 0x000fe400010e060f */
[----:B0-----:R-:W-:Y:S01]  /*2b20*/  IMAD.X R59, RZ, RZ, R13, P1 ;  /* 0x000000ffff3b7224 */ /* 0x001fe200008e060d */
[----:B------:R-:W-:Y:S01]  /*2b30*/  BAR.SYNC.DEFER_BLOCKING 0x0 ;  /* 0x0000000000007b1d */ /* 0x000fe20000010000 */
[----:B------:R-:W-:Y:S01]  /*2b40*/  IMAD.SHL.U32 R54, R25, 0x40, RZ ;  /* 0x0000004019367824 */ /* 0x000fe200078e00ff */
[----:B----4-:R-:W-:-:S04]  /*2b50*/  SHF.R.U32.HI R58, RZ, 0x1c, R21 ;  /* 0x0000001cff3a7819 */ /* 0x010fc80000011615 */
[----:B------:R-:W-:Y:S01]  /*2b60*/  LOP3.LUT R58, R58, 0x8, RZ, 0xc0, !PT ;  /* 0x000000083a3a7812 */ /* 0x000fe200078ec0ff */
[----:B------:R-:W0:Y:S04]  /*2b70*/  LDS.128 R12, [R56] ;  /* 0x00000000380c7984 */ /* 0x000e280000000c00 */
[----:B------:R-:W2:Y:S01]  /*2b80*/  LDS.128 R24, [R56+0x10] ;  /* 0x0000100038187984 */ /* 0x000ea20000000c00 */
[----:B------:R-:W-:Y:S01]  /*2b90*/  BAR.SYNC.DEFER_BLOCKING 0x0 ;  /* 0x0000000000007b1d */ /* 0x000fe20000010000 */
[----:B------:R-:W-:-:S05]  /*2ba0*/  IADD3 R20, P1, R20, R58, RZ ;  /* 0x0000003a14147210 */ /* 0x000fca0007f3e0ff */
[----:B-1----:R-:W-:Y:S01]  /*2bb0*/  IMAD.X R61, RZ, RZ, R21, P1 ;  /* 0x000000ffff3d7224 */ /* 0x002fe200008e0615 */
[----:B------:R-:W-:Y:S02]  /*2bc0*/  LEA R21, P1, R28, UR8, 0x2 ;  /* 0x000000081c157c11 */ /* 0x000fe4000f8210ff */
[C---:B------:R-:W-:Y:S01]  /*2bd0*/  SHF.L.U64.HI R23, R22.reuse, 0x6, R23 ;  /* 0x0000000616177819 */ /* 0x040fe20000010217 */
[----:B------:R-:W-:Y:S01]  /*2be0*/  IMAD.SHL.U32 R22, R22, 0x40, RZ ;  /* 0x0000004016167824 */ /* 0x000fe200078e00ff */
[--C-:B------:R-:W-:Y:S02]  /*2bf0*/  SHF.R.U32.HI R58, RZ, 0x1a, R29.reuse ;  /* 0x0000001aff3a7819 */ /* 0x100fe4000001161d */
[----:B------:R-:W-:Y:S01]  /*2c00*/  LEA.HI.X R60, R28, UR9, R29, 0x2, P1 ;  /* 0x000000091c3c7c11 */ /* 0x000fe200088f141d */
[C---:B------:R-:W-:Y:S01]  /*2c10*/  IMAD.SHL.U32 R28, R52.reuse, 0x40, RZ ;  /* 0x00000040341c7824 */ /* 0x040fe200078e00ff */
[----:B------:R-:W-:Y:S01]  /*2c20*/  SHF.L.U64.HI R29, R52, 0x6, R59 ;  /* 0x00000006341d7819 */ /* 0x000fe2000001023b */
[----:B------:R1:W-:Y:S04]  /*2c30*/  STS.64 [R57], R54 ;  /* 0x0000003639007388 */ /* 0x0003e80000000a00 */
[----:B------:R-:W-:Y:S01]  /*2c40*/  STS.64 [R57+0x1000], R22 ;  /* 0x0010001639007388 */ /* 0x000fe20000000a00 */
[C---:B-1----:R-:W-:Y:S01]  /*2c50*/  SHF.L.U64.HI R55, R20.reuse, 0x6, R61 ;  /* 0x0000000614377819 */ /* 0x042fe2000001023d */
[----:B------:R-:W-:-:S02]  /*2c60*/  IMAD.SHL.U32 R54, R20, 0x40, RZ ;  /* 0x0000004014367824 */ /* 0x000fc400078e00ff */
[----:B------:R-:W-:Y:S04]  /*2c70*/  STS.64 [R57+0x2000], R28 ;  /* 0x0020001c39007388 */ /* 0x000fe80000000a00 */
[----:B------:R1:W-:Y:S01]  /*2c80*/  STS.64 [R57+0x3000], R54 ;  /* 0x0030003639007388 */ /* 0x0003e20000000a00 */
[----:B------:R-:W-:-:S04]  /*2c90*/  LOP3.LUT R58, R58, 0x20, RZ, 0xc0, !PT ;  /* 0x000000203a3a7812 */ /* 0x000fc800078ec0ff */
[----:B------:R-:W-:Y:S01]  /*2ca0*/  IADD3 R59, P1, R58, R21, RZ ;  /* 0x000000153a3b7210 */ /* 0x000fe20007f3e0ff */
[----:B------:R-:W-:Y:S01]  /*2cb0*/  BAR.SYNC.DEFER_BLOCKING 0x0 ;  /* 0x0000000000007b1d */ /* 0x000fe20000010000 */
[C---:B------:R-:W-:Y:S02]  /*2cc0*/  LEA R58, P2, R30.reuse, UR8, 0x2 ;  /* 0x000000081e3a7c11 */ /* 0x040fe4000f8410ff */
[--C-:B------:R-:W-:Y:S02]  /*2cd0*/  SHF.R.U32.HI R61, RZ, 0x1a, R31.reuse ;  /* 0x0000001aff3d7819 */ /* 0x100fe4000001161f */
[----:B------:R-:W-:Y:S01]  /*2ce0*/  LEA.HI.X R52, R30, UR9, R31, 0x2, P2 ;  /* 0x000000091e347c11 */ /* 0x000fe200090f141f */
[----:B------:R-:W-:Y:S01]  /*2cf0*/  IMAD.X R60, RZ, RZ, R60, P1 ;  /* 0x000000ffff3c7224 */ /* 0x000fe200008e063c */
[----:B0-----:R-:W-:Y:S01]  /*2d00*/  LEA R59, P1, R12, R59, 0x2 ;  /* 0x0000003b0c3b7211 */ /* 0x001fe200078210ff */
[----:B------:R-:W0:Y:S04]  /*2d10*/  LDS.128 R20, [R56] ;  /* 0x0000000038147984 */ /* 0x000e280000000c00 */
[----:B------:R-:W3:Y:S01]  /*2d20*/  LDS.128 R28, [R56+0x10] ;  /* 0x00001000381c7984 */ /* 0x000ee20000000c00 */
[----:B-1----:R-:W-:-:S02]  /*2d30*/  SHF.R.U32.HI R55, RZ, 0x1a, R17 ;  /* 0x0000001aff377819 */ /* 0x002fc40000011611 */
[----:B------:R-:W-:Y:S02]  /*2d40*/  LEA.HI.X R13, R12, R60, R13, 0x2, P1 ;  /* 0x0000003c0c0d7211 */ /* 0x000fe400008f140d */
[C---:B------:R-:W-:Y:S02]  /*2d50*/  LEA R12, P2, R16.reuse, UR8, 0x2 ;  /* 0x00000008100c7c11 */ /* 0x040fe4000f8410ff */
[----:B------:R-:W-:Y:S02]  /*2d60*/  LOP3.LUT R55, R55, 0x20, RZ, 0xc0, !PT ;  /* 0x0000002037377812 */ /* 0x000fe400078ec0ff */
[----:B------:R-:W-:Y:S02]  /*2d70*/  LOP3.LUT R61, R61, 0x20, RZ, 0xc0, !PT ;  /* 0x000000203d3d7812 */ /* 0x000fe400078ec0ff */
[----:B------:R-:W-:Y:S02]  /*2d80*/  LEA.HI.X R16, R16, UR9, R17, 0x2, P2 ;  /* 0x0000000910107c11 */ /* 0x000fe400090f1411 */
[----:B------:R-:W-:-:S02]  /*2d90*/  IADD3 R55, P2, R55, R12, RZ ;  /* 0x0000000c37377210 */ /* 0x000fc40007f5e0ff */
[----:B------:R-:W-:Y:S02]  /*2da0*/  IADD3 R57, P1, R61, R58, RZ ;  /* 0x0000003a3d397210 */ /* 0x000fe40007f3e0ff */
[--C-:B------:R-:W-:Y:S02]  /*2db0*/  SHF.R.U32.HI R12, RZ, 0x1a, R19.reuse ;  /* 0x0000001aff0c7819 */ /* 0x100fe40000011613 */
[----:B------:R-:W-:Y:S01]  /*2dc0*/  LEA R61, P3, R18, UR8, 0x2 ;  /* 0x00000008123d7c11 */ /* 0x000fe2000f8610ff */
[----:B------:R-:W-:Y:S01]  /*2dd0*/  IMAD.X R52, RZ, RZ, R52, P1 ;  /* 0x000000ffff347224 */ /* 0x000fe200008e0634 */
[----:B------:R-:W-:Y:S02]  /*2de0*/  LOP3.LUT R12, R12, 0x20, RZ, 0xc0, !PT ;  /* 0x000000200c0c7812 */ /* 0x000fe400078ec0ff */
[----:B------:R-:W-:Y:S02]  /*2df0*/  LEA R17, P1, R14, R57, 0x2 ;  /* 0x000000390e117211 */ /* 0x000fe400078210ff */
[----:B------:R-:W-:-:S02]  /*2e00*/  LEA.HI.X R57, R18, UR9, R19, 0x2, P3 ;  /* 0x0000000912397c11 */ /* 0x000fc400098f1413 */
[----:B------:R-:W-:Y:S01]  /*2e10*/  IADD3 R19, P3, R12, R61, RZ ;  /* 0x0000003d0c137210 */ /* 0x000fe20007f7e0ff */
[----:B------:R-:W-:Y:S01]  /*2e20*/  IMAD.SHL.U32 R12, R0, 0x400, RZ ;  /* 0x00000400000c7824 */ /* 0x000fe200078e00ff */
[----:B------:R-:W-:Y:S01]  /*2e30*/  LEA.HI.X R15, R14, R52, R15, 0x2, P1 ;  /* 0x000000340e0f7211 */ /* 0x000fe200008f140f */
[----:B------:R-:W-:Y:S01]  /*2e40*/  IMAD.X R61, RZ, RZ, R16, P2 ;  /* 0x000000ffff3d7224 */ /* 0x000fe200010e0610 */
[----:B--2---:R-:W-:Y:S02]  /*2e50*/  LEA R55, P2, R24, R55, 0x2 ;  /* 0x0000003718377211 */ /* 0x004fe400078410ff */
[----:B------:R-:W-:Y:S02]  /*2e60*/  SHF.R.S32.HI R14, RZ, 0x1f, R12 ;  /* 0x0000001fff0e7819 */ /* 0x000fe4000001140c */
[----:B0-----:R-:W-:Y:S01]  /*2e70*/  LEA R59, P1, R20, R59, 0x2 ;  /* 0x0000003b143b7211 */ /* 0x001fe200078210ff */
[----:B------:R-:W-:Y:S01]  /*2e80*/  IMAD.X R57, RZ, RZ, R57, P3 ;  /* 0x000000ffff397224 */ /* 0x000fe200018e0639 */
[----:B------:R-:W-:-:S02]  /*2e90*/  LEA R19, P3, R26, R19, 0x2 ;  /* 0x000000131a137211 */ /* 0x000fc400078610ff */
[----:B------:R-:W-:Y:S02]  /*2ea0*/  LEA.HI.X R13, R20, R13, R21, 0x2, P1 ;  /* 0x0000000d140d7211 */ /* 0x000fe400008f1415 */
[----:B------:R-:W-:Y:S02]  /*2eb0*/  LEA.HI.X R25, R24, R61, R25, 0x2, P2 ;  /* 0x0000003d18197211 */ /* 0x000fe400010f1419 */
[C---:B------:R-:W-:Y:S01]  /*2ec0*/  SHF.L.U64.HI R20, R12.reuse, 0x2, R14 ;  /* 0x000000020c147819 */ /* 0x040fe2000001020e */
[----:B------:R-:W-:Y:S01]  /*2ed0*/  IMAD.SHL.U32 R14, R12, 0x4, RZ ;  /* 0x000000040c0e7824 */ /* 0x000fe200078e00ff */
[----:B------:R-:W-:Y:S02]  /*2ee0*/  LEA R17, P1, R22, R17, 0x2 ;  /* 0x0000001116117211 */ /* 0x000fe400078210ff */
[----:B---3--:R-:W-:Y:S02]  /*2ef0*/  LEA R16, P2, R28, R55, 0x2 ;  /* 0x000000371c107211 */ /* 0x008fe400078410ff */
[----:B------:R-:W-:-:S02]  /*2f00*/  LEA.HI.X R27, R26, R57, R27, 0x2, P3 ;  /* 0x000000391a1b7211 */ /* 0x000fc400018f141b */
[----:B------:R-:W-:Y:S02]  /*2f10*/  LEA R19, P3, R30, R19, 0x2 ;  /* 0x000000131e137211 */ /* 0x000fe400078610ff */
[----:B------:R-:W-:Y:S01]  /*2f20*/  LEA.HI.X R15, R22, R15, R23, 0x2, P1 ;  /* 0x0000000f160f7211 */ /* 0x000fe200008f1417 */
[----:B------:R-:W-:Y:S01]  /*2f30*/  BAR.SYNC.DEFER_BLOCKING 0x0 ;  /* 0x0000000000007b1d */ /* 0x000fe20000010000 */
[----:B------:R-:W-:Y:S02]  /*2f40*/  LEA.HI.X R29, R28, R25, R29, 0x2, P2 ;  /* 0x000000191c1d7211 */ /* 0x000fe400010f141d */
[----:B------:R-:W-:Y:S02]  /*2f50*/  IADD3 R12, P1, P2, R14, 0x800, R59 ;  /* 0x000008000e0c7810 */ /* 0x000fe40007a3e03b */
[----:B------:R-:W-:Y:S02]  /*2f60*/  LEA.HI.X R31, R30, R27, R31, 0x2, P3 ;  /* 0x0000001b1e1f7211 */ /* 0x000fe400018f141f */
[----:B------:R-:W-:-:S02]  /*2f70*/  IADD3 R18, P5, P6, R14, 0x800, R17 ;  /* 0x000008000e127810 */ /* 0x000fc40007ebe011 */
[----:B------:R-:W-:Y:S02]  /*2f80*/  IADD3 R16, P3, P4, R14, 0x800, R16 ;  /* 0x000008000e107810 */ /* 0x000fe40007c7e010 */
[----:B------:R-:W-:Y:S02]  /*2f90*/  IADD3.X R13, R20, R13, RZ, P1, P2 ;  /* 0x0000000d140d7210 */ /* 0x000fe40000fe44ff */
[----:B------:R-:W-:Y:S02]  /*2fa0*/  IADD3 R14, P1, P2, R14, 0x800, R19 ;  /* 0x000008000e0e7810 */ /* 0x000fe40007a3e013 */
[C---:B------:R-:W-:Y:S02]  /*2fb0*/  IADD3.X R19, R20.reuse, R15, RZ, P5, P6 ;  /* 0x0000000f14137210 */ /* 0x040fe40002fec4ff */
[C---:B------:R-:W-:Y:S02]  /*2fc0*/  IADD3.X R17, R20.reuse, R29, RZ, P3, P4 ;  /* 0x0000001d14117210 */ /* 0x040fe40001fe84ff */
[----:B------:R-:W-:Y:S01]  /*2fd0*/  IADD3.X R15, R20, R31, RZ, P1, P2 ;  /* 0x0000001f140f7210 */ /* 0x000fe20000fe44ff */
[----:B------:R0:W-:Y:S04]  /*2fe0*/  STS.64 [R50], R12 ;  /* 0x0000000c32007388 */ /* 0x0001e80000000a00 */
[----:B------:R-:W-:Y:S04]  /*2ff0*/  STS.64 [R50+0x10], R18 ;  /* 0x0000101232007388 */ /* 0x000fe80000000a00 */
[----:B------:R1:W-:Y:S04]  /*3000*/  STS.64 [R36], R16 ;  /* 0x0000001024007388 */ /* 0x0003e80000000a00 */
[----:B------:R-:W-:Y:S01]  /*3010*/  STS.64 [R50+0x30], R14 ;  /* 0x0000300e32007388 */ /* 0x000fe20000000a00 */
[----:B------:R-:W-:Y:S01]  /*3020*/  BAR.SYNC.DEFER_BLOCKING 0x0 ;  /* 0x0000000000007b1d */ /* 0x000fe20000010000 */
[----:B------:R-:W-:-:S04]  /*3030*/  LOP3.LUT R20, R2, 0x200, RZ, 0xfc, !PT ;  /* 0x0000020002147812 */ /* 0x000fc800078efcff */
[----:B------:R-:W-:Y:S01]  /*3040*/  LEA R20, R20, UR4, 0x4 ;  /* 0x0000000414147c11 */ /* 0x000fe2000f8e20ff */
[----:B------:R-:W2:Y:S05]  /*3050*/  LDS.64 R22, [R37] ;  /* 0x0000000025167984 */ /* 0x000eaa0000000a00 */
[----:B------:R-:W3:Y:S04]  /*3060*/  LDS.64 R20, [R20] ;  /* 0x0000000014147984 */ /* 0x000ee80000000a00 */
[----:B------:R-:W4:Y:S01]  /*3070*/  LDS.64 R24, [R51] ;  /* 0x0000000033187984 */ /* 0x000f220000000a00 */
[----:B0-----:R-:W-:Y:S01]  /*3080*/  LOP3.LUT R12, R2, 0x600, RZ, 0xfc, !PT ;  /* 0x00000600020c7812 */ /* 0x001fe200078efcff */
[----:B------:R-:W-:-:S03]  /*3090*/  IMAD.MOV.U32 R28, RZ, RZ, RZ ;  /* 0x000000ffff1c7224 */ /* 0x000fc600078e00ff */
[----:B------:R-:W-:Y:S01]  /*30a0*/  LEA R12, R12, UR4, 0x4 ;  /* 0x000000040c0c7c11 */ /* 0x000fe2000f8e20ff */
[----:B------:R-:W-:-:S05]  /*30b0*/  IMAD.MOV.U32 R26, RZ, RZ, RZ ;  /* 0x000000ffff1a7224 */ /* 0x000fca00078e00ff */
[----:B------:R-:W0:Y:S01]  /*30c0*/  LDS.64 R12, [R12] ;  /* 0x000000000c0c7984 */ /* 0x000e220000000a00 */
[----:B-1----:R-:W-:-:S03]  /*30d0*/  IMAD.MOV.U32 R16, RZ, RZ, RZ ;  /* 0x000000ffff107224 */ /* 0x002fc600078e00ff */
[----:B--2---:R-:W2:Y:S04]  /*30e0*/  @!P0 LDG.E.EL R28, desc[UR6][R22.64] ;  /* 0x00000006161c8981 */ /* 0x004ea8000c2e1900 */
[----:B---3--:R1:W3:Y:S04]  /*30f0*/  @!P0 LDG.E.EL R26, desc[UR6][R20.64] ;  /* 0x00000006141a8981 */ /* 0x0082e8000c2e1900 */
[----:B----4-:R-:W4:Y:S01]  /*3100*/  @!P0 LDG.E.EL R16, desc[UR6][R24.64] ;  /* 0x0000000618108981 */ /* 0x010f22000c2e1900 */
[----:B------:R-:W-:-:S06]  /*3110*/  IMAD.MOV.U32 R14, RZ, RZ, RZ ;  /* 0x000000ffff0e7224 */ /* 0x000fcc00078e00ff */
[----:B0-----:R0:W5:Y:S01]  /*3120*/  @!P0 LDG.E.EL R14, desc[UR6][R12.64] ;  /* 0x000000060c0e8981 */ /* 0x001162000c2e1900 */
[----:B------:R-:W-:-:S04]  /*3130*/  FADD R27, R46, 1 ;  /* 0x3f8000002e1b7421 */ /* 0x000fc80000000000 */
[----:B------:R-:W-:-:S04]  /*3140*/  @!P0 IMAD.MOV.U32 R46, RZ, RZ, R27 ;  /* 0x000000ffff2e8224 */ /* 0x000fc800078e001b */
[----:B------:R-:W-:-:S04]  /*3150*/  FADD R15, R46, R46 ;  /* 0x0000002e2e0f7221 */ /* 0x000fc80000000000 */
[----:B------:R-:W-:-:S05]  /*3160*/  FADD R17, R15, R46 ;  /* 0x0000002e0f117221 */ /* 0x000fca0000000000 */
[C---:B------:R-:W-:Y:S01]  /*3170*/  FSETP.GEU.AND P5, PT, |R17|.reuse, 1.175494350822287508e-38, PT ;  /* 0x008000001100780b */ /* 0x040fe20003fae200 */
[C---:B-1----:R-:W-:Y:S01]  /*3180*/  FMUL R20, R17.reuse, 0.25 ;  /* 0x3e80000011147820 */ /* 0x042fe20000400000 */
[----:B------:R-:W-:Y:S02]  /*3190*/  FSETP.GT.AND P3, PT, |R17|, 8.50705917302346158658e+37, PT ;  /* 0x7e8000001100780b */ /* 0x000fe40003f64200 */
[C---:B------:R-:W-:Y:S02]  /*31a0*/  FSETP.GEU.AND P4, PT, |R15|.reuse, 1.175494350822287508e-38, PT ;  /* 0x008000000f00780b */ /* 0x040fe40003f8e200 */
[----:B0-----:R-:W-:Y:S01]  /*31b0*/  FSEL R12, R20, R17, P3 ;  /* 0x00000011140c7208 */ /* 0x001fe20001800000 */
[C---:B------:R-:W-:Y:S01]  /*31c0*/  FMUL R18, R15.reuse, 0.25 ;  /* 0x3e8000000f127820 */ /* 0x040fe20000400000 */
[----:B------:R-:W-:Y:S01]  /*31d0*/  FSETP.GT.AND P1, PT, |R15|, 8.50705917302346158658e+37, PT ;  /* 0x7e8000000f00780b */ /* 0x000fe20003f24200 */
[----:B------:R-:W-:-:S04]  /*31e0*/  FMUL R21, R46, 0.25 ;  /* 0x3e8000002e157820 */ /* 0x000fc80000400000 */
[----:B------:R-:W-:Y:S01]  /*31f0*/  @!P5 FMUL R12, R12, 16777216 ;  /* 0x4b8000000c0cd820 */ /* 0x000fe20000400000 */
[----:B------:R-:W-:Y:S02]  /*3200*/  FSEL R18, R18, R15, P1 ;  /* 0x0000000f12127208 */ /* 0x000fe40000800000 */
[----:B------:R-:W-:-:S03]  /*3210*/  FSEL R13, R21, R46, P1 ;  /* 0x0000002e150d7208 */ /* 0x000fc60000800000 */
[----:B------:R-:W0:Y:S01]  /*3220*/  MUFU.RCP R12, R12 ;  /* 0x0000000c000c7308 */ /* 0x000e220000001000 */
[C---:B------:R-:W-:Y:S01]  /*3230*/  FSETP.GEU.AND P1, PT, |R27|.reuse, 1.175494350822287508e-38, PT ;  /* 0x008000001b00780b */ /* 0x040fe20003f2e200 */
[----:B------:R-:W-:Y:S01]  /*3240*/  @!P4 FMUL R18, R18, 16777216 ;  /* 0x4b8000001212c820 */ /* 0x000fe20000400000 */
[C---:B------:R-:W-:Y:S01]  /*3250*/  FMUL R22, R27.reuse, 0.25 ;  /* 0x3e8000001b167820 */ /* 0x040fe20000400000 */
[----:B------:R-:W-:Y:S02]  /*3260*/  FSETP.GT.AND P2, PT, |R27|, 8.50705917302346158658e+37, PT ;  /* 0x7e8000001b00780b */ /* 0x000fe40003f44200 */
[----:B------:R-:W-:Y:S02]  /*3270*/  FSEL R19, R21, R46, P3 ;  /* 0x0000002e15137208 */ /* 0x000fe40001800000 */
[----:B------:R-:W-:Y:S01]  /*3280*/  SEL R35, R35, RZ, !P0 ;  /* 0x000000ff23237207 */ /* 0x000fe20004000000 */
[----:B------:R0:W1:Y:S01]  /*3290*/  MUFU.RCP R20, R18 ;  /* 0x0000001200147308 */ /* 0x0000620000001000 */
[----:B------:R-:W-:Y:S01]  /*32a0*/  FSEL R27, R22, R27, P2 ;  /* 0x0000001b161b7208 */ /* 0x000fe20001000000 */
[----:B------:R-:W-:Y:S01]  /*32b0*/  @!P5 FMUL R19, R19, 16777216 ;  /* 0x4b8000001313d820 */ /* 0x000fe20000400000 */
[----:B------:R-:W-:Y:S01]  /*32c0*/  SEL R39, R39, RZ, !P0 ;  /* 0x000000ff27277207 */ /* 0x000fe20004000000 */
[----:B------:R-:W-:-:S02]  /*32d0*/  IMAD.MOV.U32 R22, RZ, RZ, R10 ;  /* 0x000000ffff167224 */ /* 0x000fc400078e000a */
[----:B------:R-:W-:Y:S01]  /*32e0*/  @!P1 FMUL R27, R27, 16777216 ;  /* 0x4b8000001b1b9820 */ /* 0x000fe20000400000 */
[----:B------:R-:W-:Y:S02]  /*32f0*/  IMAD.MOV.U32 R23, RZ, RZ, R11 ;  /* 0x000000ffff177224 */ /* 0x000fe400078e000b */
[----:B0-----:R-:W-:Y:S01]  /*3300*/  FMUL R18, R12, R19 ;  /* 0x000000130c127220 */ /* 0x001fe20000400000 */
[----:B------:R-:W-:Y:S01]  /*3310*/  @!P4 FMUL R13, R13, 16777216 ;  /* 0x4b8000000d0dc820 */ /* 0x000fe20000400000 */
[----:B------:R-:W0:Y:S03]  /*3320*/  MUFU.RCP R19, R27 ;  /* 0x0000001b00137308 */ /* 0x000e260000001000 */
[----:B-1----:R-:W-:Y:S01]  /*3330*/  FMUL R20, R20, R13 ;  /* 0x0000000d14147220 */ /* 0x002fe20000400000 */
[----:B------:R-:W-:Y:S01]  /*3340*/  FADD R11, R17, R46 ;  /* 0x0000002e110b7221 */ /* 0x000fe20000000000 */
[----:B------:R-:W-:Y:S01]  /*3350*/  SEL R34, R34, RZ, !P0 ;  /* 0x000000ff22227207 */ /* 0x000fe20004000000 */
[----:B------:R-:W-:-:S03]  /*3360*/  @!P0 IMAD.MOV.U32 R8, RZ, RZ, R44 ;  /* 0x000000ffff088224 */ /* 0x000fc600078e002c */
[C---:B------:R-:W-:Y:S01]  /*3370*/  FSETP.GEU.AND P4, PT, |R11|.reuse, 1.175494350822287508e-38, PT ;  /* 0x008000000b00780b */ /* 0x040fe20003f8e200 */
[----:B------:R-:W-:Y:S01]  /*3380*/  BAR.SYNC.DEFER_BLOCKING 0x0 ;  /* 0x0000000000007b1d */ /* 0x000fe20000010000 */
[----:B------:R-:W-:-:S04]  /*3390*/  FSETP.GT.AND P3, PT, |R11|, 8.50705917302346158658e+37, PT ;  /* 0x7e8000000b00780b */ /* 0x000fc80003f64200 */
[----:B------:R-:W-:-:S07]  /*33a0*/  FSEL R21, R21, R46, P3 ;  /* 0x0000002e15157208 */ /* 0x000fce0001800000 */
[----:B------:R-:W-:Y:S01]  /*33b0*/  @!P4 FMUL R21, R21, 16777216 ;  /* 0x4b8000001515c820 */ /* 0x000fe20000400000 */
[----:B------:R-:W-:Y:S01]  /*33c0*/  FSEL R32, R32, RZ, !P0 ;  /* 0x000000ff20207208 */ /* 0x000fe20004000000 */
[----:B------:R-:W-:-:S04]  /*33d0*/  FADD R53, R53, -R44 ;  /* 0x8000002c35357221 */ /* 0x000fc80000000000 */
[----:B------:R-:W-:Y:S01]  /*33e0*/  @!P0 FFMA R32, R43, R53, R32 ;  /* 0x000000352b208223 */ /* 0x000fe20000000020 */
[----:B------:R-:W-:-:S05]  /*33f0*/  FSEL R33, R33, RZ, !P0 ;  /* 0x000000ff21217208 */ /* 0x000fca0004000000 */
[----:B------:R-:W-:Y:S01]  /*3400*/  @!P0 FFMA R33, R42, R45, R33 ;  /* 0x0000002d2a218223 */ /* 0x000fe20000000021 */
[----:B--2---:R-:W-:Y:S02]  /*3410*/  SEL R28, R28, RZ, !P0 ;  /* 0x000000ff1c1c7207 */ /* 0x004fe40004000000 */
[----:B---3--:R-:W-:-:S03]  /*3420*/  SEL R26, R26, RZ, !P0 ;  /* 0x000000ff1a1a7207 */ /* 0x008fc60004000000 */
[----:B------:R-:W-:Y:S02]  /*3430*/  FADD R10, R35, R28 ;  /* 0x0000001c230a7221 */ /* 0x000fe40000000000 */
[----:B------:R-:W-:Y:S02]  /*3440*/  FADD R12, R39, R26 ;  /* 0x0000001a270c7221 */ /* 0x000fe40000000000 */
[----:B------:R-:W-:Y:S02]  /*3450*/  FADD R25, -R22, R10 ;  /* 0x0000000a16197221 */ /* 0x000fe40000000100 */
[----:B------:R-:W-:Y:S02]  /*3460*/  FADD R28, -R23, R12 ;  /* 0x0000000c171c7221 */ /* 0x000fe40000000100 */
[----:B------:R-:W-:Y:S02]  /*3470*/  FMUL R24, R25, 0.25 ;  /* 0x3e80000019187820 */ /* 0x000fe40000400000 */
[----:B------:R-:W-:-:S03]  /*3480*/  FMUL R13, R28, 0.25 ;  /* 0x3e8000001c0d7820 */ /* 0x000fc60000400000 */
[----:B------:R-:W-:Y:S02]  /*3490*/  FSEL R24, R24, R25, P2 ;  /* 0x0000001918187208 */ /* 0x000fe40001000000 */
[----:B------:R-:W-:Y:S02]  /*34a0*/  FSEL R30, R13, R28, P2 ;  /* 0x0000001c0d1e7208 */ /* 0x000fe40001000000 */
[----:B----4-:R-:W-:Y:S01]  /*34b0*/  SEL R13, R16, RZ, !P0 ;  /* 0x000000ff100d7207 */ /* 0x010fe20004000000 */
[----:B------:R-:W-:Y:S01]  /*34c0*/  @!P1 FMUL R24, R24, 16777216 ;  /* 0x4b80000018189820 */ /* 0x000fe20000400000 */
[----:B------:R-:W-:Y:S01]  /*34d0*/  FMUL R16, R11, 0.25 ;  /* 0x3e8000000b107820 */ /* 0x000fe20000400000 */
[----:B------:R-:W-:Y:S02]  /*34e0*/  @!P1 FMUL R30, R30, 16777216 ;  /* 0x4b8000001e1e9820 */ /* 0x000fe40000400000 */
[----:B0-----:R-:W-:Y:S01]  /*34f0*/  FFMA R27, R19, R24, R22 ;  /* 0x00000018131b7223 */ /* 0x001fe20000000016 */
[----:B------:R-:W-:Y:S01]  /*3500*/  FADD R13, R34, R13 ;  /* 0x0000000d220d7221 */ /* 0x000fe20000000000 */
[----:B------:R-:W-:-:S02]  /*3510*/  IMAD.MOV.U32 R24, RZ, RZ, R8 ;  /* 0x000000ffff187224 */ /* 0x000fc400078e0008 */
[----:B------:R-:W-:Y:S01]  /*3520*/  FFMA R29, R19, R30, R23 ;  /* 0x0000001e131d7223 */ /* 0x000fe20000000017 */
[--C-:B------:R-:W-:Y:S02]  /*3530*/  @!P0 IMAD.MOV.U32 R22, RZ, RZ, R27.reuse ;  /* 0x000000ffff168224 */ /* 0x100fe400078e001b */
[----:B------:R-:W-:Y:S01]  /*3540*/  FADD R8, R10, -R27 ;  /* 0x8000001b0a087221 */ /* 0x000fe20000000000 */
[----:B------:R-:W-:Y:S01]  /*3550*/  FADD R27, -R24, R13 ;  /* 0x0000000d181b7221 */ /* 0x000fe20000000100 */
[----:B------:R-:W-:Y:S01]  /*3560*/  FSEL R26, R16, R11, P3 ;  /* 0x0000000b101a7208 */ /* 0x000fe20001800000 */
[----:B------:R-:W-:Y:S01]  /*3570*/  FADD R30, R12, -R29 ;  /* 0x8000001d0c1e7221 */ /* 0x000fe20000000000 */
[----:B------:R-:W-:Y:S01]  /*3580*/  @!P0 FFMA R48, R25, R8, R48 ;  /* 0x0000000819308223 */ /* 0x000fe20000000030 */
[----:B------:R-:W-:Y:S02]  /*3590*/  FMUL R8, R27, 0.25 ;  /* 0x3e8000001b087820 */ /* 0x000fe40000400000 */
[----:B------:R-:W-:Y:S01]  /*35a0*/  @!P4 FMUL R26, R26, 16777216 ;  /* 0x4b8000001a1ac820 */ /* 0x000fe20000400000 */
[----:B------:R-:W-:Y:S01]  /*35b0*/  @!P0 FFMA R47, R28, R30, R47 ;  /* 0x0000001e1c2f8223 */ /* 0x000fe2000000002f */
[----:B------:R-:W-:Y:S01]  /*35c0*/  @!P0 IMAD.MOV.U32 R23, RZ, RZ, R29 ;  /* 0x000000ffff178224 */ /* 0x000fe200078e001d */
[----:B------:R-:W-:-:S02]  /*35d0*/  FSEL R28, R8, R27, P2 ;  /* 0x0000001b081c7208 */ /* 0x000fc40001000000 */
[----:B------:R-:W-:Y:S02]  /*35e0*/  SEL R29, R38, RZ, !P0 ;  /* 0x000000ff261d7207 */ /* 0x000fe40004000000 */
[----:B-----5:R-:W-:Y:S01]  /*35f0*/  SEL R8, R14, RZ, !P0 ;  /* 0x000000ff0e087207 */ /* 0x020fe20004000000 */
[----:B------:R-:W0:Y:S01]  /*3600*/  MUFU.RCP R26, R26 ;  /* 0x0000001a001a7308 */ /* 0x000e220000001000 */
[----:B------:R-:W-:Y:S01]  /*3610*/  @!P1 FMUL R28, R28, 16777216 ;  /* 0x4b8000001c1c9820 */ /* 0x000fe20000400000 */
[----:B------:R-:W-:Y:S02]  /*3620*/  IMAD.MOV.U32 R14, RZ, RZ, R9 ;  /* 0x000000ffff0e7224 */ /* 0x000fe400078e0009 */
[----:B------:R-:W-:Y:S01]  /*3630*/  FADD R8, R29, R8 ;  /* 0x000000081d087221 */ /* 0x000fe20000000000 */
[----:B------:R-:W-:-:S03]  /*3640*/  FFMA R30, R19, R28, R24 ;  /* 0x0000001c131e7223 */ /* 0x000fc60000000018 */
[----:B------:R-:W-:Y:S01]  /*3650*/  FADD R28, -R14, R8 ;  /* 0x000000080e1c7221 */ /* 0x000fe20000000100 */
[----:B------:R-:W-:-:S03]  /*3660*/  FSETP.NEU.AND P3, PT, R15, RZ, PT ;  /* 0x000000ff0f00720b */ /* 0x000fc60003f6d000 */
[----:B------:R-:W-:Y:S01]  /*3670*/  FMUL R9, R28, 0.25 ;  /* 0x3e8000001c097820 */ /* 0x000fe20000400000 */
[----:B------:R-:W-:Y:S01]  /*3680*/  FADD R23, -R22, R23 ;  /* 0x0000001716177221 */ /* 0x000fe20000000100 */
[----:B------:R-:W-:Y:S01]  /*3690*/  FSEL R20, R20, RZ, P3 ;  /* 0x000000ff14147208 */ /* 0x000fe20001800000 */
[----:B0-----:R-:W-:Y:S02]  /*36a0*/  FMUL R26, R26, R21 ;  /* 0x000000151a1a7220 */ /* 0x001fe40000400000 */
[----:B------:R-:W-:Y:S01]  /*36b0*/  FSEL R21, R9, R28, P2 ;  /* 0x0000001c09157208 */ /* 0x000fe20001000000 */
[----:B------:R-:W-:Y:S01]  /*36c0*/  FMUL R25, R23, R23 ;  /* 0x0000001717197220 */ /* 0x000fe20000400000 */
[----:B------:R-:W-:Y:S01]  /*36d0*/  FSETP.NEU.AND P2, PT, R17, RZ, PT ;  /* 0x000000ff1100720b */ /* 0x000fe20003f4d000 */
[----:B------:R-:W-:Y:S02]  /*36e0*/  @!P0 IMAD.MOV.U32 R24, RZ, RZ, R30 ;  /* 0x000000ffff188224 */ /* 0x000fe400078e001e */
[----:B------:R-:W-:Y:S01]  /*36f0*/  FFMA R23, R23, R20, R22 ;  /* 0x0000001417177223 */ /* 0x000fe20000000016 */
[----:B------:R-:W-:Y:S01]  /*3700*/  @!P1 FMUL R21, R21, 16777216 ;  /* 0x4b80000015159820 */ /* 0x000fe20000400000 */
[----:B------:R-:W-:Y:S01]  /*3710*/  FADD R9, R11, R11 ;  /* 0x0000000b0b097221 */ /* 0x000fe20000000000 */
[----:B------:R-:W-:Y:S01]  /*3720*/  FSEL R18, R18, RZ, P2 ;  /* 0x000000ff12127208 */ /* 0x000fe20001000000 */
[----:B------:R-:W-:Y:S01]  /*3730*/  FADD R47, R48, R47 ;  /* 0x0000002f302f7221 */ /* 0x000fe20000000000 */
[----:B------:R-:W-:Y:S01]  /*3740*/  FMUL R25, R25, R46 ;  /* 0x0000002e19197220 */ /* 0x000fe20000400000 */
[----:B------:R-:W-:Y:S01]  /*3750*/  FADD R24, -R23, R24 ;  /* 0x0000001817187221 */ /* 0x000fe20000000100 */
[----:B------:R-:W-:Y:S01]  /*3760*/  FFMA R19, R19, R21, R14 ;  /* 0x0000001513137223 */ /* 0x000fe2000000000e */
[----:B------:R-:W-:Y:S01]  /*3770*/  FSETP.GEU.AND P3, PT, |R9|, 1.175494350822287508e-38, PT ;  /* 0x008000000900780b */ /* 0x000fe20003f6e200 */
[----:B------:R-:W-:Y:S01]  /*3780*/  FFMA R25, R20, R25, R47 ;  /* 0x0000001914197223 */ /* 0x000fe2000000002f */
[----:B------:R-:W-:Y:S01]  /*3790*/  FSETP.NEU.AND P2, PT, R11, RZ, PT ;  /* 0x000000ff0b00720b */ /* 0x000fe20003f4d000 */
[C---:B------:R-:W-:Y:S01]  /*37a0*/  FFMA R23, R24.reuse, R18, R23 ;  /* 0x0000001218177223 */ /* 0x040fe20000000017 */
[----:B------:R-:W-:Y:S01]  /*37b0*/  FADD R29, R13, -R30 ;  /* 0x8000001e0d1d7221 */ /* 0x000fe20000000000 */
[----:B------:R-:W-:Y:S01]  /*37c0*/  FMUL R24, R24, R24 ;  /* 0x0000001818187220 */ /* 0x000fe20000400000 */
[----:B------:R-:W-:-:S02]  /*37d0*/  @!P0 IMAD.MOV.U32 R14, RZ, RZ, R19 ;  /* 0x000000ffff0e8224 */ /* 0x000fc400078e0013 */
[C---:B------:R-:W-:Y:S01]  /*37e0*/  FMUL R20, R9.reuse, 0.25 ;  /* 0x3e80000009147820 */ /* 0x040fe20000400000 */
[----:B------:R-:W-:Y:S01]  /*37f0*/  FSETP.GT.AND P1, PT, |R9|, 8.50705917302346158658e+37, PT ;  /* 0x7e8000000900780b */ /* 0x000fe20003f24200 */
[----:B------:R-:W-:Y:S01]  /*3800*/  @!P0 FFMA R32, R27, R29, R32 ;  /* 0x0000001d1b208223 */ /* 0x000fe20000000020 */
[----:B------:R-:W-:Y:S01]  /*3810*/  FSEL R26, R26, RZ, P2 ;  /* 0x000000ff1a1a7208 */ /* 0x000fe20001000000 */
[----:B------:R-:W-:Y:S01]  /*3820*/  FMUL R24, R15, R24 ;  /* 0x000000180f187220 */ /* 0x000fe20000400000 */
[----:B------:R-:W-:Y:S01]  /*3830*/  FADD R14, -R23, R14 ;  /* 0x0000000e170e7221 */ /* 0x000fe20000000100 */
[----:B------:R-:W-:Y:S01]  /*3840*/  FSEL R15, R20, R9, P1 ;  /* 0x00000009140f7208 */ /* 0x000fe20000800000 */
[----:B------:R-:W-:Y:S01]  /*3850*/  FADD R25, R25, R32 ;  /* 0x0000002019197221 */ /* 0x000fe20000000000 */
[----:B------:R-:W-:Y:S01]  /*3860*/  FADD R19, R8, -R19 ;  /* 0x8000001308137221 */ /* 0x000fe20000000000 */
[----:B------:R-:W-:Y:S02]  /*3870*/  FFMA R23, R14, R26, R23 ;  /* 0x0000001a0e177223 */ /* 0x000fe40000000017 */
[----:B------:R-:W-:Y:S01]  /*3880*/  @!P3 FMUL R15, R15, 16777216 ;  /* 0x4b8000000f0fb820 */ /* 0x000fe20000400000 */
[----:B------:R-:W-:Y:S01]  /*3890*/  FFMA R24, R18, R24, R25 ;  /* 0x0000001812187223 */ /* 0x000fe20000000019 */
[----:B------:R-:W-:Y:S01]  /*38a0*/  @!P0 FFMA R33, R28, R19, R33 ;  /* 0x000000131c218223 */ /* 0x000fe20000000021 */
[----:B------:R-:W-:Y:S01]  /*38b0*/  FMUL R14, R14, R14 ;  /* 0x0000000e0e0e7220 */ /* 0x000fe20000400000 */
[----:B------:R-:W0:Y:S02]  /*38c0*/  SHFL.BFLY PT, R18, R23, 0x10, 0x1f ;  /* 0x0e001f0017127f89 */ /* 0x000e2400000e0000 */
[----:B------:R-:W1:Y:S01]  /*38d0*/  MUFU.RCP R15, R15 ;  /* 0x0000000f000f7308 */ /* 0x000e620000001000 */
[----:B------:R-:W-:Y:S01]  /*38e0*/  FADD R33, R24, R33 ;  /* 0x0000002118217221 */ /* 0x000fe20000000000 */
[----:B------:R-:W-:Y:S01]  /*38f0*/  FMUL R14, R17, R14 ;  /* 0x0000000e110e7220 */ /* 0x000fe20000400000 */
[----:B------:R-:W-:-:S03]  /*3900*/  FSEL R22, R16, R11, P1 ;  /* 0x0000000b10167208 */ /* 0x000fc60000800000 */
[----:B------:R-:W-:Y:S01]  /*3910*/  FFMA R33, R26, R14, R33 ;  /* 0x0000000e1a217223 */ /* 0x000fe20000000021 */
[----:B------:R-:W-:Y:S01]  /*3920*/  FADD R14, R9, R9 ;  /* 0x00000009090e7221 */ /* 0x000fe20000000000 */
[----:B------:R-:W-:-:S03]  /*3930*/  @!P3 FMUL R22, R22, 16777216 ;  /* 0x4b8000001616b820 */ /* 0x000fc60000400000 */
[----:B------:R-:W2:Y:S01]  /*3940*/  SHFL.BFLY PT, R16, R33, 0x10, 0x1f ;  /* 0x0e001f0021107f89 */ /* 0x000ea200000e0000 */
[C---:B------:R-:W-:Y:S01]  /*3950*/  FSETP.GEU.AND P3, PT, |R14|.reuse, 1.175494350822287508e-38, PT ;  /* 0x008000000e00780b */ /* 0x040fe20003f6e200 */
[C---:B------:R-:W-:Y:S01]  /*3960*/  FMUL R17, R14.reuse, 0.25 ;  /* 0x3e8000000e117820 */ /* 0x040fe20000400000 */
[----:B------:R-:W-:Y:S01]  /*3970*/  FSETP.NEU.AND P2, PT, R9, RZ, PT ;  /* 0x000000ff0900720b */ /* 0x000fe20003f4d000 */
[----:B-1----:R-:W-:Y:S01]  /*3980*/  FMUL R22, R15, R22 ;  /* 0x000000160f167220 */ /* 0x002fe20000400000 */
[----:B------:R-:W-:-:S04]  /*3990*/  FSETP.GT.AND P1, PT, |R14|, 8.50705917302346158658e+37, PT ;  /* 0x7e8000000e00780b */ /* 0x000fc80003f24200 */
[----:B------:R-:W-:Y:S01]  /*39a0*/  FSEL R22, R22, RZ, P2 ;  /* 0x000000ff16167208 */ /* 0x000fe20001000000 */
[----:B0-----:R-:W-:Y:S01]  /*39b0*/  FADD R18, -R23, R18 ;  /* 0x0000001217127221 */ /* 0x001fe20000000100 */
[----:B------:R-:W-:-:S03]  /*39c0*/  FSEL R19, R17, R14, P1 ;  /* 0x0000000e11137208 */ /* 0x000fc60000800000 */
[C---:B------:R-:W-:Y:S02]  /*39d0*/  FFMA R23, R18.reuse, R22, R23 ;  /* 0x0000001612177223 */ /* 0x040fe40000000017 */
[----:B------:R-:W-:Y:S01]  /*39e0*/  @!P3 FMUL R19, R19, 16777216 ;  /* 0x4b8000001313b820 */ /* 0x000fe20000400000 */
[----:B------:R-:W-:Y:S02]  /*39f0*/  FMUL R18, R18, R18 ;  /* 0x0000001212127220 */ /* 0x000fe40000400000 */
[----:B------:R-:W0:Y:S02]  /*3a00*/  SHFL.BFLY PT, R24, R23, 0x8, 0x1f ;  /* 0x0d001f0017187f89 */ /* 0x000e2400000e0000 */
[----:B------:R-:W-:Y:S01]  /*3a10*/  FMUL R18, R11, R18 ;  /* 0x000000120b127220 */ /* 0x000fe20000400000 */
[----:B------:R-:W1:Y:S01]  /*3a20*/  MUFU.RCP R19, R19 ;  /* 0x0000001300137308 */ /* 0x000e620000001000 */
[----:B--2---:R-:W-:Y:S01]  /*3a30*/  FADD R33, R33, R16 ;  /* 0x0000001021217221 */ /* 0x004fe20000000000 */
[----:B------:R-:W-:-:S03]  /*3a40*/  FSEL R20, R20, R9, P1 ;  /* 0x0000000914147208 */ /* 0x000fc60000800000 */
[----:B------:R-:W-:Y:S01]  /*3a50*/  FFMA R18, R22, R18, R33 ;  /* 0x0000001216127223 */ /* 0x000fe20000000021 */
[----:B------:R-:W-:Y:S01]  /*3a60*/  FADD R11, R14, R14 ;  /* 0x0000000e0e0b7221 */ /* 0x000fe20000000000 */
[----:B------:R-:W-:-:S03]  /*3a70*/  @!P3 FMUL R20, R20, 16777216 ;  /* 0x4b8000001414b820 */ /* 0x000fc60000400000 */
[----:B------:R-:W2:Y:S01]  /*3a80*/  SHFL.BFLY PT, R15, R18, 0x8, 0x1f ;  /* 0x0d001f00120f7f89 */ /* 0x000ea200000e0000 */
[C---:B------:R-:W-:Y:S01]  /*3a90*/  FSETP.GEU.AND P3, PT, |R11|.reuse, 1.175494350822287508e-38, PT ;  /* 0x008000000b00780b */ /* 0x040fe20003f6e200 */
[----:B------:R-:W-:Y:S01]  /*3aa0*/  FMUL R22, R11, 0.25 ;  /* 0x3e8000000b167820 */ /* 0x000fe20000400000 */
        /* <DEDUP_REMOVED lines=12> */
[----:B--2---:R-:W-:-:S04]  /*3b70*/  FADD R15, R18, R15 ;  /* 0x0000000f120f7221 */ /* 0x004fc80000000000 */
[----:B------:R-:W-:Y:S01]  /*3b80*/  FFMA R15, R20, R24, R15 ;  /* 0x00000018140f7223 */ /* 0x000fe2000000000f */
[----:B------:R-:W-:Y:S01]  /*3b90*/  FSEL R20, R17, R14, P1 ;  /* 0x0000000e11147208 */ /* 0x000fe20000800000 */
[----:B------:R-:W-:-:S04]  /*3ba0*/  FADD R9, R11, R11 ;  /* 0x0000000b0b097221 */ /* 0x000fc80000000000 */
[----:B------:R-:W-:Y:S01]  /*3bb0*/  @!P3 FMUL R20, R20, 16777216 ;  /* 0x4b8000001414b820 */ /* 0x000fe20000400000 */
[----:B------:R-:W-:-:S03]  /*3bc0*/  FSETP.NEU.AND P2, PT, R11, RZ, PT ;  /* 0x000000ff0b00720b */ /* 0x000fc60003f4d000 */
[----:B-1----:R-:W-:Y:S01]  /*3bd0*/  FMUL R20, R19, R20 ;  /* 0x0000001413147220 */ /* 0x002fe20000400000 */
[C---:B------:R-:W-:Y:S01]  /*3be0*/  FSETP.GEU.AND P3, PT, |R9|.reuse, 1.175494350822287508e-38, PT ;  /* 0x008000000900780b */ /* 0x040fe20003f6e200 */
[----:B------:R-:W-:-:S03]  /*3bf0*/  FMUL R24, R9, 0.25 ;  /* 0x3e80000009187820 */ /* 0x000fc60000400000 */
[----:B------:R-:W-:Y:S01]  /*3c00*/  FSEL R20, R20, RZ, P2 ;  /* 0x000000ff14147208 */ /* 0x000fe20001000000 */
[----:B0-----:R-:W-:Y:S01]  /*3c10*/  FADD R16, -R23, R16 ;  /* 0x0000001017107221 */ /* 0x001fe20000000100 */
[----:B------:R-:W-:-:S03]  /*3c20*/  FSETP.GT.AND P1, PT, |R9|, 8.50705917302346158658e+37, PT ;  /* 0x7e8000000900780b */ /* 0x000fc60003f24200 */
[----:B------:R-:W-:Y:S01]  /*3c30*/  FFMA R23, R16, R20, R23 ;  /* 0x0000001410177223 */ /* 0x000fe20000000017 */
[----:B------:R-:W-:Y:S01]  /*3c40*/  FSEL R19, R24, R9, P1 ;  /* 0x0000000918137208 */ /* 0x000fe20000800000 */
[----:B------:R-:W0:Y:S01]  /*3c50*/  SHFL.BFLY PT, R18, R15, 0x4, 0x1f ;  /* 0x0c801f000f127f89 */ /* 0x000e2200000e0000 */
[----:B------:R-:W-:-:S03]  /*3c60*/  FMUL R17, R16, R16 ;  /* 0x0000001010117220 */ /* 0x000fc60000400000 */
[----:B------:R-:W1:Y:S01]  /*3c70*/  SHFL.BFLY PT, R16, R23, 0x2, 0x1f ;  /* 0x0c401f0017107f89 */ /* 0x000e6200000e0000 */
[----:B------:R-:W-:Y:S01]  /*3c80*/  @!P3 FMUL R19, R19, 16777216 ;  /* 0x4b8000001313b820 */ /* 0x000fe20000400000 */
[----:B------:R-:W-:-:S05]  /*3c90*/  IMAD R37, R2, -0xc, R37 ;  /* 0xfffffff402257824 */ /* 0x000fca00078e0225 */
[----:B------:R-:W2:Y:S01]  /*3ca0*/  MUFU.RCP R19, R19 ;  /* 0x0000001300137308 */ /* 0x000ea20000001000 */
[----:B------:R-:W-:Y:S04]  /*3cb0*/  STS [R37], R10 ;  /* 0x0000000a25007388 */ /* 0x000fe80000000800 */
[----:B------:R-:W-:Y:S04]  /*3cc0*/  STS [R37+0x800], R12 ;  /* 0x0008000c25007388 */ /* 0x000fe80000000800 */
[----:B------:R-:W-:Y:S04]  /*3cd0*/  STS [R37+0x1000], R13 ;  /* 0x0010000d25007388 */ /* 0x000fe80000000800 */
[----:B------:R-:W-:Y:S01]  /*3ce0*/  STS [R37+0x1800], R8 ;  /* 0x0018000825007388 */ /* 0x000fe20000000800 */
[----:B------:R-:W-:Y:S01]  /*3cf0*/  FSEL R22, R22, R11, P1 ;  /* 0x0000000b16167208 */ /* 0x000fe20000800000 */
[----:B------:R-:W-:-:S04]  /*3d00*/  FMUL R17, R14, R17 ;  /* 0x000000110e117220 */ /* 0x000fc80000400000 */
[----:B------:R-:W-:Y:S01]  /*3d10*/  @!P3 FMUL R22, R22, 16777216 ;  /* 0x4b8000001616b820 */ /* 0x000fe20000400000 */
[----:B0-----:R-:W-:Y:S01]  /*3d20*/  FADD R15, R15, R18 ;  /* 0x000000120f0f7221 */ /* 0x001fe20000000000 */
[----:B------:R-:W-:Y:S01]  /*3d30*/  BAR.SYNC.DEFER_BLOCKING 0x0 ;  /* 0x0000000000007b1d */ /* 0x000fe20000010000 */
[----:B------:R-:W-:Y:S01]  /*3d40*/  FSETP.NEU.AND P1, PT, R9, RZ, PT ;  /* 0x000000ff0900720b */ /* 0x000fe20003f2d000 */
[----:B--2---:R-:W-:Y:S01]  /*3d50*/  FMUL R22, R19, R22 ;  /* 0x0000001613167220 */ /* 0x004fe20000400000 */
[----:B-1----:R-:W-:Y:S01]  /*3d60*/  FADD R16, -R23, R16 ;  /* 0x0000001017107221 */ /* 0x002fe20000000100 */
[----:B------:R-:W-:Y:S01]  /*3d70*/  FFMA R15, R20, R17, R15 ;  /* 0x00000011140f7223 */ /* 0x000fe2000000000f */
[----:B------:R-:W-:Y:S02]  /*3d80*/  IMAD R17, R49, -0xc, R50 ;  /* 0xfffffff431117824 */ /* 0x000fe400078e0232 */
[----:B------:R-:W-:Y:S01]  /*3d90*/  FSEL R22, R22, RZ, P1 ;  /* 0x000000ff16167208 */ /* 0x000fe20000800000 */
[C---:B------:R-:W-:Y:S01]  /*3da0*/  FMUL R18, R16.reuse, R16 ;  /* 0x0000001010127220 */ /* 0x040fe20000400000 */
[----:B------:R-:W0:Y:S03]  /*3db0*/  SHFL.BFLY PT, R14, R15, 0x2, 0x1f ;  /* 0x0c401f000f0e7f89 */ /* 0x000e2600000e0000 */
[----:B------:R-:W-:Y:S01]  /*3dc0*/  FFMA R23, R16, R22, R23 ;  /* 0x0000001610177223 */ /* 0x000fe20000000017 */
[----:B------:R-:W-:-:S02]  /*3dd0*/  FMUL R11, R11, R18 ;  /* 0x000000120b0b7220 */ /* 0x000fc40000400000 */
[----:B------:R-:W1:Y:S01]  /*3de0*/  LDS.128 R16, [R17] ;  /* 0x0000000011107984 */ /* 0x000e620000000c00 */
[----:B------:R-:W-:-:S05]  /*3df0*/  FADD R20, R9, R9 ;  /* 0x0000000909147221 */ /* 0x000fca0000000000 */
[C---:B------:R-:W-:Y:S01]  /*3e00*/  FSETP.GEU.AND P2, PT, |R20|.reuse, 1.175494350822287508e-38, PT ;  /* 0x008000001400780b */ /* 0x040fe20003f4e200 */
[C---:B------:R-:W-:Y:S01]  /*3e10*/  FMUL R21, R20.reuse, 0.25 ;  /* 0x3e80000014157820 */ /* 0x040fe20000400000 */
[----:B------:R-:W-:Y:S01]  /*3e20*/  FSETP.GT.AND P1, PT, |R20|, 8.50705917302346158658e+37, PT ;  /* 0x7e8000001400780b */ /* 0x000fe20003f24200 */
[----:B0-----:R-:W-:Y:S01]  /*3e30*/  FADD R15, R15, R14 ;  /* 0x0000000e0f0f7221 */ /* 0x001fe20000000000 */
[----:B------:R-:W0:Y:S02]  /*3e40*/  SHFL.BFLY PT, R10, R23, 0x1, 0x1f ;  /* 0x0c201f00170a7f89 */ /* 0x000e2400000e0000 */
[----:B------:R-:W-:Y:S01]  /*3e50*/  FSEL R21, R21, R20, P1 ;  /* 0x0000001415157208 */ /* 0x000fe20000800000 */
[----:B------:R-:W-:-:S06]  /*3e60*/  FFMA R11, R22, R11, R15 ;  /* 0x0000000b160b7223 */ /* 0x000fcc000000000f */
[----:B------:R-:W-:Y:S01]  /*3e70*/  @!P2 FMUL R21, R21, 16777216 ;  /* 0x4b8000001515a820 */ /* 0x000fe20000400000 */
[----:B------:R-:W2:Y:S05]  /*3e80*/  SHFL.BFLY PT, R8, R11, 0x1, 0x1f ;  /* 0x0c201f000b087f89 */ /* 0x000eaa00000e0000 */
[----:B------:R-:W3:Y:S01]  /*3e90*/  MUFU.RCP R21, R21 ;  /* 0x0000001500157308 */ /* 0x000ee20000001000 */
[----:B------:R-:W-:-:S05]  /*3ea0*/  FSEL R24, R24, R9, P1 ;  /* 0x0000000918187208 */ /* 0x000fca0000800000 */
[----:B------:R-:W-:Y:S01]  /*3eb0*/  @!P2 FMUL R24, R24, 16777216 ;  /* 0x4b8000001818a820 */ /* 0x000fe20000400000 */
[----:B-1----:R-:W-:Y:S01]  /*3ec0*/  @!P0 STG.E.128 desc[UR6][R40.64+0x6000], R16 ;  /* 0x0060001028008986 */ /* 0x002fe2000c101d06 */
[----:B------:R-:W-:Y:S01]  /*3ed0*/  BAR.SYNC.DEFER_BLOCKING 0x0 ;  /* 0x0000000000007b1d */ /* 0x000fe20000010000 */
[----:B0-----:R-:W-:Y:S01]  /*3ee0*/  FADD R10, -R23, R10 ;  /* 0x0000000a170a7221 */ /* 0x001fe20000000100 */
[----:B---3--:R-:W-:Y:S01]  /*3ef0*/  FMUL R24, R21, R24 ;  /* 0x0000001815187220 */ /* 0x008fe20000400000 */
[----:B------:R-:W-:Y:S02]  /*3f00*/  FSETP.NEU.AND P1, PT, R20, RZ, PT ;  /* 0x000000ff1400720b */ /* 0x000fe40003f2d000 */
[----:B------:R-:W-:Y:S01]  /*3f10*/  LOP3.LUT P2, RZ, R7, 0x1f, RZ, 0xc0, !PT ;  /* 0x0000001f07ff7812 */ /* 0x000fe2000784c0ff */
[----:B------:R-:W-:Y:S01]  /*3f20*/  FMUL R12, R10, R10 ;  /* 0x0000000a0a0c7220 */ /* 0x000fe20000400000 */
[----:B------:R-:W-:Y:S01]  /*3f30*/  FSEL R24, R24, RZ, P1 ;  /* 0x000000ff18187208 */ /* 0x000fe20000800000 */
[----:B--2---:R-:W-:Y:S01]  /*3f40*/  FADD R11, R11, R8 ;  /* 0x000000080b0b7221 */ /* 0x004fe20000000000 */
[----:B------:R-:W-:Y:S01]  /*3f50*/  SHF.R.U32.HI R13, RZ, 0x3, R7 ;  /* 0x00000003ff0d7819 */ /* 0x000fe20000011607 */
[----:B------:R-:W-:-:S02]  /*3f60*/  FMUL R12, R9, R12 ;  /* 0x0000000c090c7220 */ /* 0x000fc40000400000 */
[----:B------:R-:W-:Y:S01]  /*3f70*/  FFMA R14, R10, R24, R23 ;  /* 0x000000180a0e7223 */ /* 0x000fe20000000017 */
[----:B------:R-:W-:Y:S01]  /*3f80*/  LOP3.LUT R13, R13, 0x3c, RZ, 0xc0, !PT ;  /* 0x0000003c0d0d7812 */ /* 0x000fe200078ec0ff */
[----:B------:R-:W-:-:S04]  /*3f90*/  FFMA R12, R24, R12, R11 ;  /* 0x0000000c180c7223 */ /* 0x000fc8000000000b */
[----:B------:R-:W-:Y:S04]  /*3fa0*/  @!P2 STS [R13+UR4+0x80], R20 ;  /* 0x000080140d00a988 */ /* 0x000fe80008000804 */
[----:B------:R-:W-:Y:S04]  /*3fb0*/  @!P2 STS [R13+UR4], R14 ;  /* 0x0000000e0d00a988 */ /* 0x000fe80008000804 */
[----:B------:R-:W-:Y:S01]  /*3fc0*/  @!P2 STS [R13+UR4+0x40], R12 ;  /* 0x0000400c0d00a988 */ /* 0x000fe20008000804 */
[----:B------:R-:W-:Y:S01]  /*3fd0*/  BAR.SYNC.DEFER_BLOCKING 0x0 ;  /* 0x0000000000007b1d */ /* 0x000fe20000010000 */
[----:B------:R-:W-:-:S13]  /*3fe0*/  ISETP.GE.AND P3, PT, R7, 0x10, PT ;  /* 0x000000100700780c */ /* 0x000fda0003f66270 */
[----:B------:R-:W0:Y:S04]  /*3ff0*/  @!P3 LDS R5, [R4+UR4+0x80] ;  /* 0x000080040405b984 */ /* 0x000e280008000800 */
[----:B------:R-:W1:Y:S04]  /*4000*/  @!P3 LDS R6, [R4+UR4] ;  /* 0x000000040406b984 */ /* 0x000e680008000800 */
[----:B------:R-:W-:Y:S04]  /*4010*/  @!P3 LDS R3, [R4+UR4+0x40] ;  /* 0x000040040403b984 */ /* 0x000fe80008000800 */
[----:B0-----:R-:W0:Y:S04]  /*4020*/  SHFL.BFLY PT, R10, R5, 0x8, 0x1f ;  /* 0x0d001f00050a7f89 */ /* 0x001e2800000e0000 */
[----:B-1----:R-:W-:Y:S01]  /*4030*/  SHFL.BFLY PT, R9, R6, 0x8, 0x1f ;  /* 0x0d001f0006097f89 */ /* 0x002fe200000e0000 */
[----:B0-----:R-:W-:-:S05]  /*4040*/  FADD R11, R5, R10 ;  /* 0x0000000a050b7221 */ /* 0x001fca0000000000 */
[C---:B------:R-:W-:Y:S01]  /*4050*/  FSETP.GEU.AND P2, PT, |R11|.reuse, 1.175494350822287508e-38, PT ;  /* 0x008000000b00780b */ /* 0x040fe20003f4e200 */
[C---:B------:R-:W-:Y:S01]  /*4060*/  FMUL R8, R11.reuse, 0.25 ;  /* 0x3e8000000b087820 */ /* 0x040fe20000400000 */
[----:B------:R-:W-:Y:S01]  /*4070*/  FSETP.GT.AND P1, PT, |R11|, 8.50705917302346158658e+37, PT ;  /* 0x7e8000000b00780b */ /* 0x000fe20003f24200 */
[----:B------:R-:W0:Y:S03]  /*4080*/  SHFL.BFLY PT, R14, R11, 0x4, 0x1f ;  /* 0x0c801f000b0e7f89 */ /* 0x000e2600000e0000 */
[----:B------:R-:W-:-:S07]  /*4090*/  FSEL R12, R8, R11, P1 ;  /* 0x0000000b080c7208 */ /* 0x000fce0000800000 */
[----:B------:R-:W-:-:S04]  /*40a0*/  @!P2 FMUL R12, R12, 16777216 ;  /* 0x4b8000000c0ca820 */ /* 0x000fc80000400000 */
[----:B------:R-:W1:Y:S01]  /*40b0*/  MUFU.RCP R13, R12 ;  /* 0x0000000c000d7308 */ /* 0x000e620000001000 */
[----:B------:R-:W2:Y:S01]  /*40c0*/  SHFL.BFLY PT, R8, R3, 0x8, 0x1f ;  /* 0x0d001f0003087f89 */ /* 0x000ea200000e0000 */
[----:B------:R-:W-:-:S04]  /*40d0*/  @P1 FMUL R10, R10, 0.25 ;  /* 0x3e8000000a0a1820 */ /* 0x000fc80000400000 */
[----:B------:R-:W-:Y:S01]  /*40e0*/  @!P2 FMUL R10, R10, 16777216 ;  /* 0x4b8000000a0aa820 */ /* 0x000fe20000400000 */
[C---:B0-----:R-:W-:Y:S01]  /*40f0*/  FADD R15, R11.reuse, R14 ;  /* 0x0000000e0b0f7221 */ /* 0x041fe20000000000 */
[----:B------:R-:W-:Y:S02]  /*4100*/  FSETP.NEU.AND P2, PT, R11, RZ, PT ;  /* 0x000000ff0b00720b */ /* 0x000fe40003f4d000 */
[----:B-1----:R-:W-:Y:S02]  /*4110*/  FMUL R13, R13, R10 ;  /* 0x0000000a0d0d7220 */ /* 0x002fe40000400000 */
[C---:B------:R-:W-:Y:S01]  /*4120*/  FSETP.GEU.AND P3, PT, |R15|.reuse, 1.175494350822287508e-38, PT ;  /* 0x008000000f00780b */ /* 0x040fe20003f6e200 */
[C---:B------:R-:W-:Y:S01]  /*4130*/  FMUL R16, R15.reuse, 0.25 ;  /* 0x3e8000000f107820 */ /* 0x040fe20000400000 */
[----:B------:R-:W-:Y:S01]  /*4140*/  FADD R9, -R6, R9 ;  /* 0x0000000906097221 */ /* 0x000fe20000000100 */
[----:B------:R-:W-:Y:S01]  /*4150*/  FSETP.GT.AND P1, PT, |R15|, 8.50705917302346158658e+37, PT ;  /* 0x7e8000000f00780b */ /* 0x000fe20003f24200 */
[----:B------:R-:W0:Y:S01]  /*4160*/  SHFL.BFLY PT, R12, R15, 0x2, 0x1f ;  /* 0x0c401f000f0c7f89 */ /* 0x000e2200000e0000 */
[----:B------:R-:W-:Y:S01]  /*4170*/  FSEL R13, R13, RZ, P2 ;  /* 0x000000ff0d0d7208 */ /* 0x000fe20001000000 */
[----:B------:R-:W-:Y:S01]  /*4180*/  FMUL R10, R9, R9 ;  /* 0x00000009090a7220 */ /* 0x000fe20000400000 */
[----:B------:R-:W-:-:S03]  /*4190*/  FSEL R16, R16, R15, P1 ;  /* 0x0000000f10107208 */ /* 0x000fc60000800000 */
[----:B------:R-:W-:Y:S01]  /*41a0*/  FFMA R6, R9, R13, R6 ;  /* 0x0000000d09067223 */ /* 0x000fe20000000006 */
[----:B--2---:R-:W-:Y:S01]  /*41b0*/  FADD R8, R3, R8 ;  /* 0x0000000803087221 */ /* 0x004fe20000000000 */
[----:B------:R-:W-:Y:S01]  /*41c0*/  FMUL R10, R5, R10 ;  /* 0x0000000a050a7220 */ /* 0x000fe20000400000 */
[----:B------:R-:W-:Y:S02]  /*41d0*/  @!P3 FMUL R16, R16, 16777216 ;  /* 0x4b8000001010b820 */ /* 0x000fe40000400000 */
[----:B------:R-:W1:Y:S01]  /*41e0*/  SHFL.BFLY PT, R3, R6, 0x4, 0x1f ;  /* 0x0c801f0006037f89 */ /* 0x000e6200000e0000 */
[----:B------:R-:W-:Y:S01]  /*41f0*/  FFMA R8, R13, R10, R8 ;  /* 0x0000000a0d087223 */ /* 0x000fe20000000008 */
[----:B------:R-:W2:Y:S01]  /*4200*/  MUFU.RCP R9, R16 ;  /* 0x0000001000097308 */ /* 0x000ea20000001000 */
[----:B------:R-:W-:-:S03]  /*4210*/  @P1 FMUL R14, R14, 0.25 ;  /* 0x3e8000000e0e1820 */ /* 0x000fc60000400000 */
[----:B------:R-:W3:Y:S01]  /*4220*/  SHFL.BFLY PT, R5, R8, 0x4, 0x1f ;  /* 0x0c801f0008057f89 */ /* 0x000ee200000e0000 */
[----:B------:R-:W-:Y:S01]  /*4230*/  @!P3 FMUL R14, R14, 16777216 ;  /* 0x4b8000000e0eb820 */ /* 0x000fe20000400000 */
[C---:B------:R-:W-:Y:S01]  /*4240*/  FSETP.NEU.AND P2, PT, R15.reuse, RZ, PT ;  /* 0x000000ff0f00720b */ /* 0x040fe20003f4d000 */
[----:B0-----:R-:W-:Y:S02]  /*4250*/  FADD R13, R15, R12 ;  /* 0x0000000c0f0d7221 */ /* 0x001fe40000000000 */
[----:B--2---:R-:W-:-:S03]  /*4260*/  FMUL R9, R9, R14 ;  /* 0x0000000e09097220 */ /* 0x004fc60000400000 */
[C---:B------:R-:W-:Y:S01]  /*4270*/  FSETP.GEU.AND P3, PT, |R13|.reuse, 1.175494350822287508e-38, PT ;  /* 0x008000000d00780b */ /* 0x040fe20003f6e200 */
[C---:B------:R-:W-:Y:S01]  /*4280*/  FMUL R14, R13.reuse, 0.25 ;  /* 0x3e8000000d0e7820 */ /* 0x040fe20000400000 */
[----:B------:R-:W-:Y:S02]  /*4290*/  FSETP.GT.AND P1, PT, |R13|, 8.50705917302346158658e+37, PT ;  /* 0x7e8000000d00780b */ /* 0x000fe40003f24200 */
[----:B------:R-:W-:Y:S01]  /*42a0*/  FSEL R9, R9, RZ, P2 ;  /* 0x000000ff09097208 */ /* 0x000fe20001000000 */
[----:B-1----:R-:W-:Y:S01]  /*42b0*/  FADD R3, -R6, R3 ;  /* 0x0000000306037221 */ /* 0x002fe20000000100 */
[----:B------:R-:W-:-:S03]  /*42c0*/  FSEL R14, R14, R13, P1 ;  /* 0x0000000d0e0e7208 */ /* 0x000fc60000800000 */
[C---:B------:R-:W-:Y:S01]  /*42d0*/  FMUL R10, R3.reuse, R3 ;  /* 0x00000003030a7220 */ /* 0x040fe20000400000 */
[----:B------:R-:W-:Y:S01]  /*42e0*/  FFMA R3, R3, R9, R6 ;  /* 0x0000000903037223 */ /* 0x000fe20000000006 */
[----:B---3--:R-:W-:Y:S01]  /*42f0*/  FADD R8, R8, R5 ;  /* 0x0000000508087221 */ /* 0x008fe20000000000 */
[----:B------:R-:W0:Y:S01]  /*4300*/  SHFL.BFLY PT, R16, R13, 0x1, 0x1f ;  /* 0x0c201f000d107f89 */ /* 0x000e2200000e0000 */
[----:B------:R-:W-:Y:S01]  /*4310*/  FMUL R10, R11, R10 ;  /* 0x0000000a0b0a7220 */ /* 0x000fe20000400000 */
[----:B------:R-:W-:Y:S02]  /*4320*/  @!P3 FMUL R14, R14, 16777216 ;  /* 0x4b8000000e0eb820 */ /* 0x000fe40000400000 */
[----:B------:R-:W1:Y:S01]  /*4330*/  SHFL.BFLY PT, R6, R3, 0x2, 0x1f ;  /* 0x0c401f0003067f89 */ /* 0x000e6200000e0000 */
[----:B------:R-:W-:Y:S02]  /*4340*/  FFMA R8, R9, R10, R8 ;  /* 0x0000000a09087223 */ /* 0x000fe40000000008 */
[----:B------:R-:W2:Y:S01]  /*4350*/  MUFU.RCP R9, R14 ;  /* 0x0000000e00097308 */ /* 0x000ea20000001000 */
[----:B------:R-:W-:-:S02]  /*4360*/  @P1 FMUL R12, R12, 0.25 ;  /* 0x3e8000000c0c1820 */ /* 0x000fc40000400000 */
[----:B------:R-:W3:Y:S02]  /*4370*/  SHFL.BFLY PT, R5, R8, 0x2, 0x1f ;  /* 0x0c401f0008057f89 */ /* 0x000ee400000e0000 */
[----:B------:R-:W-:Y:S01]  /*4380*/  @!P3 FMUL R12, R12, 16777216 ;  /* 0x4b8000000c0cb820 */ /* 0x000fe20000400000 */
[----:B------:R-:W-:-:S03]  /*4390*/  FSETP.NEU.AND P1, PT, R13, RZ, PT ;  /* 0x000000ff0d00720b */ /* 0x000fc60003f2d000 */
[----:B--2---:R-:W-:Y:S01]  /*43a0*/  FMUL R9, R9, R12 ;  /* 0x0000000c09097220 */ /* 0x004fe20000400000 */
[----:B0-----:R-:W-:-:S04]  /*43b0*/  FADD R11, R13, R16 ;  /* 0x000000100d0b7221 */ /* 0x001fc80000000000 */
[----:B------:R-:W-:Y:S01]  /*43c0*/  FSEL R9, R9, RZ, P1 ;  /* 0x000000ff09097208 */ /* 0x000fe20000800000 */
[----:B-1----:R-:W-:Y:S01]  /*43d0*/  FADD R6, -R3, R6 ;  /* 0x0000000603067221 */ /* 0x002fe20000000100 */
[----:B------:R-:W-:-:S03]  /*43e0*/  FSETP.GEU.AND P2, PT, |R11|, 1.175494350822287508e-38, PT ;  /* 0x008000000b00780b */ /* 0x000fc60003f4e200 */
[C---:B------:R-:W-:Y:S01]  /*43f0*/  FFMA R3, R6.reuse, R9, R3 ;  /* 0x0000000906037223 */ /* 0x040fe20000000003 */
[----:B------:R-:W-:Y:S01]  /*4400*/  FMUL R6, R6, R6 ;  /* 0x0000000606067220 */ /* 0x000fe20000400000 */
[C---:B------:R-:W-:Y:S01]  /*4410*/  FMUL R12, R11.reuse, 0.25 ;  /* 0x3e8000000b0c7820 */ /* 0x040fe20000400000 */
[----:B------:R-:W-:Y:S01]  /*4420*/  FSETP.GT.AND P1, PT, |R11|, 8.50705917302346158658e+37, PT ;  /* 0x7e8000000b00780b */ /* 0x000fe20003f24200 */
[----:B---3--:R-:W-:Y:S01]  /*4430*/  FADD R8, R8, R5 ;  /* 0x0000000508087221 */ /* 0x008fe20000000000 */
[----:B------:R-:W-:Y:S01]  /*4440*/  FMUL R6, R15, R6 ;  /* 0x000000060f067220 */ /* 0x000fe20000400000 */
[----:B------:R-:W0:Y:S01]  /*4450*/  SHFL.BFLY PT, R10, R3, 0x1, 0x1f ;  /* 0x0c201f00030a7f89 */ /* 0x000e2200000e0000 */
[----:B------:R-:W-:Y:S02]  /*4460*/  FSEL R12, R12, R11, P1 ;  /* 0x0000000b0c0c7208 */ /* 0x000fe40000800000 */
[----:B------:R-:W-:-:S03]  /*4470*/  FFMA R6, R9, R6, R8 ;  /* 0x0000000609067223 */ /* 0x000fc60000000008 */
[----:B------:R-:W-:Y:S02]  /*4480*/  @!P2 FMUL R12, R12, 16777216 ;  /* 0x4b8000000c0ca820 */ /* 0x000fe40000400000 */
[----:B------:R-:W1:Y:S02]  /*4490*/  SHFL.BFLY PT, R5, R6, 0x1, 0x1f ;  /* 0x0c201f0006057f89 */ /* 0x000e6400000e0000 */
[----:B------:R-:W2:Y:S01]  /*44a0*/  MUFU.RCP R9, R12 ;  /* 0x0000000c00097308 */ /* 0x000ea20000001000 */
[----:B------:R-:W-:Y:S01]  /*44b0*/  @P1 FMUL R16, R16, 0.25 ;  /* 0x3e80000010101820 */ /* 0x000fe20000400000 */
[----:B------:R-:W-:-:S03]  /*44c0*/  LOP3.LUT P1, RZ, R7, 0xf, RZ, 0xc0, !PT ;  /* 0x0000000f07ff7812 */ /* 0x000fc6000782c0ff */
[----:B------:R-:W-:Y:S01]  /*44d0*/  @!P2 FMUL R16, R16, 16777216 ;  /* 0x4b8000001010a820 */ /* 0x000fe20000400000 */
[----:B------:R-:W-:Y:S02]  /*44e0*/  FSETP.NEU.AND P2, PT, R11, RZ, PT ;  /* 0x000000ff0b00720b */ /* 0x000fe40003f4d000 */
[----:B------:R-:W-:Y:S01]  /*44f0*/  ISETP.LT.AND P1, PT, R7, 0x10, !P1 ;  /* 0x000000100700780c */ /* 0x000fe20004f21270 */
[----:B0-----:R-:W-:Y:S01]  /*4500*/  FADD R10, -R3, R10 ;  /* 0x0000000a030a7221 */ /* 0x001fe20000000100 */
[----:B--2---:R-:W-:-:S03]  /*4510*/  FMUL R9, R9, R16 ;  /* 0x0000001009097220 */ /* 0x004fc60000400000 */
[----:B------:R-:W-:Y:S02]  /*4520*/  FMUL R8, R10, R10 ;  /* 0x0000000a0a087220 */ /* 0x000fe40000400000 */
[----:B------:R-:W-:Y:S01]  /*4530*/  FSEL R9, R9, RZ, P2 ;  /* 0x000000ff09097208 */ /* 0x000fe20001000000 */
[----:B-1----:R-:W-:Y:S01]  /*4540*/  FADD R6, R6, R5 ;  /* 0x0000000506067221 */ /* 0x002fe20000000000 */
[----:B------:R-:W-:-:S03]  /*4550*/  FMUL R8, R13, R8 ;  /* 0x000000080d087220 */ /* 0x000fc60000400000 */
[----:B------:R-:W-:Y:S01]  /*4560*/  FFMA R5, R10, R9, R3 ;  /* 0x000000090a057223 */ /* 0x000fe20000000003 */
[----:B------:R-:W-:Y:S01]  /*4570*/  FFMA R13, R9, R8, R6 ;  /* 0x00000008090d7223 */ /* 0x000fe20000000006 */
[----:B------:R-:W-:Y:S01]  /*4580*/  @P1 STS [R4+UR4+0x80], R11 ;  /* 0x0000800b04001988 */ /* 0x000fe20008000804 */
[----:B------:R-:W0:Y:S03]  /*4590*/  LDC.64 R6, c[0x0][0x230] ;  /* 0x00008c00ff067b82 */ /* 0x000e260000000a00 */
[----:B------:R-:W-:Y:S04]  /*45a0*/  @P1 STS [R4+UR4], R5 ;  /* 0x0000000504001988 */ /* 0x000fe80008000804 */
[----:B------:R-:W-:Y:S01]  /*45b0*/  @P1 STS [R4+UR4+0x40], R13 ;  /* 0x0000400d04001988 */ /* 0x000fe20008000804 */
[----:B------:R-:W1:Y:S08]  /*45c0*/  LDC.64 R8, c[0x0][0x238] ;  /* 0x00008e00ff087b82 */ /* 0x000e700000000a00 */
[----:B------:R-:W-:Y:S06]  /*45d0*/  BAR.SYNC.DEFER_BLOCKING 0x0 ;  /* 0x0000000000007b1d */ /* 0x000fec0000010000 */
[----:B------:R-:W2:Y:S04]  /*45e0*/  LDS R15, [UR4] ;  /* 0x00000004ff0f7984 */ /* 0x000ea80008000800 */
[----:B------:R-:W3:Y:S01]  /*45f0*/  LDS R17, [UR4+0x40] ;  /* 0x00004004ff117984 */ /* 0x000ee20008000800 */
[----:B------:R-:W-:Y:S01]  /*4600*/  ISETP.EQ.AND P0, PT, R2, RZ, !P0 ;  /* 0x000000ff0200720c */ /* 0x000fe20004702270 */
[----:B0-----:R-:W-:-:S04]  /*4610*/  IMAD.WIDE R2, R0, 0x4, R6 ;  /* 0x0000000400027825 */ /* 0x001fc800078e0206 */
[----:B-1----:R-:W-:-:S08]  /*4620*/  IMAD.WIDE R6, R0, 0x4, R8 ;  /* 0x0000000400067825 */ /* 0x002fd000078e0208 */
[----:B--2---:R0:W-:Y:S04]  /*4630*/  @P0 STG.E desc[UR6][R2.64], R15 ;  /* 0x0000000f02000986 */ /* 0x0041e8000c101906 */
[----:B---3--:R0:W-:Y:S02]  /*4640*/  @P0 STG.E desc[UR6][R6.64], R17 ;  /* 0x0000001106000986 */ /* 0x0081e4000c101906 */
[----:B0-----:R-:W-:Y:S05]  /*4650*/  @!P0 EXIT ;  /* 0x000000000000894d */ /* 0x001fea0003800000 */
[----:B------:R-:W1:Y:S01]  /*4660*/  LDS R5, [UR4+0x80] ;  /* 0x00008004ff057984 */ /* 0x000e620008000800 */
[----:B0-----:R-:W0:Y:S02]  /*4670*/  LDC.64 R2, c[0x0][0x240] ;  /* 0x00009000ff027b82 */ /* 0x001e240000000a00 */
[----:B0-----:R-:W-:-:S05]  /*4680*/  IMAD.WIDE R2, R0, 0x4, R2 ;  /* 0x0000000400027825 */ /* 0x001fca00078e0202 */
[----:B-1----:R-:W-:Y:S01]  /*4690*/  STG.E desc[UR6][R2.64], R5 ;  /* 0x0000000502007986 */ /* 0x002fe2000c101906 */
[----:B------:R-:W-:Y:S05]  /*46a0*/  EXIT ;  /* 0x000000000000794d */ /* 0x000fea0003800000 */
.L_x_0:
[----:B------:R-:W-:-:S00]  /*46b0*/  BRA `(.L_x_0) ;  /* 0xfffffffc00fc7947 */ /* 0x000fc0000383ffff */
[----:B------:R-:W-:-:S00]  /*46c0*/  NOP ;  /* 0x0000000000007918 */ /* 0x000fc00000000000 */
        /* <DEDUP_REMOVED lines=11> */
.L_x_1:


//--------------------- .nv.shared.triton_red_fused__unsafe_index_convolution_native_group_norm_31 --------------------------
	.section	.nv.shared.triton_red_fused__unsafe_index_convolution_native_group_norm_31,"aw",@nobits
	.sectionflags	@""
	.align	16
	.zero		1024


//--------------------- .nv.constant0.triton_red_fused__unsafe_index_convolution_native_group_norm_31 --------------------------
	.section	.nv.constant0.triton_red_fused__unsafe_index_convolution_native_group_norm_31,"a",@progbits
	.sectionflags	@""
	.align	4
.nv.constant0.triton_red_fused__unsafe_index_convolution_native_group_norm_31:
	.zero		592
